//
// Generated by NVIDIA NVVM Compiler
//
// Compiler Build ID: CL-36424714
// Cuda compilation tools, release 13.0, V13.0.88
// Based on NVVM 20.0.0
//

.version 9.0
.target sm_100
.address_size 64

	// .globl	_Z3fftPfS_
// _ZZ3fftPfS_E2SA has been demoted
// _ZZ3fftPfS_E4SROT has been demoted

.visible .entry _Z3fftPfS_(
	.param .u64 .ptr .align 1 _Z3fftPfS__param_0,
	.param .u64 .ptr .align 1 _Z3fftPfS__param_1
)
{
	.reg .pred 	%p<2>;
	.reg .b16 	%rs<5>;
	.reg .b32 	%r<103>;
	.reg .b32 	%f<211>;
	.reg .b64 	%rd<51>;
	// demoted variable
	.shared .align 4 .b8 _ZZ3fftPfS_E2SA[4096];
	// demoted variable
	.shared .align 4 .b8 _ZZ3fftPfS_E4SROT[2048];
	ld.param.u64 	%rd11, [_Z3fftPfS__param_0];
	ld.param.u64 	%rd12, [_Z3fftPfS__param_1];
	cvta.to.global.u64 	%rd13, %rd11;
	cvta.to.global.u64 	%rd14, %rd12;
	mov.u32 	%r21, %tid.x;
	mul.wide.u32 	%rd15, %r21, 4;
	add.s64 	%rd16, %rd14, %rd15;
	ld.global.f32 	%f1, [%rd16];
	shl.b32 	%r22, %r21, 2;
	mov.u32 	%r23, _ZZ3fftPfS_E4SROT;
	add.s32 	%r24, %r23, %r22;
	st.shared.f32 	[%r24], %f1;
	mov.u32 	%r25, %ntid.x;
	add.s32 	%r26, %r21, %r25;
	mul.wide.s32 	%rd17, %r25, 4;
	add.s64 	%rd18, %rd16, %rd17;
	ld.global.f32 	%f2, [%rd18];
	shl.b32 	%r27, %r25, 2;
	add.s32 	%r28, %r24, %r27;
	st.shared.f32 	[%r28], %f2;
	add.s32 	%r29, %r26, %r25;
	add.s64 	%rd19, %rd18, %rd17;
	ld.global.f32 	%f3, [%rd19];
	add.s32 	%r30, %r28, %r27;
	st.shared.f32 	[%r30], %f3;
	add.s32 	%r31, %r29, %r25;
	add.s64 	%rd20, %rd19, %rd17;
	ld.global.f32 	%f4, [%rd20];
	add.s32 	%r32, %r30, %r27;
	st.shared.f32 	[%r32], %f4;
	add.s32 	%r33, %r31, %r25;
	add.s64 	%rd21, %rd20, %rd17;
	ld.global.f32 	%f5, [%rd21];
	add.s32 	%r34, %r32, %r27;
	st.shared.f32 	[%r34], %f5;
	add.s32 	%r35, %r33, %r25;
	add.s64 	%rd22, %rd21, %rd17;
	ld.global.f32 	%f6, [%rd22];
	add.s32 	%r36, %r34, %r27;
	st.shared.f32 	[%r36], %f6;
	add.s32 	%r37, %r35, %r25;
	mul.wide.u32 	%rd23, %r37, 4;
	add.s64 	%rd24, %rd14, %rd23;
	ld.global.f32 	%f7, [%rd24];
	add.s32 	%r38, %r36, %r27;
	st.shared.f32 	[%r38], %f7;
	add.s32 	%r39, %r37, %r25;
	mul.wide.u32 	%rd25, %r39, 4;
	add.s64 	%rd26, %rd14, %rd25;
	ld.global.f32 	%f8, [%rd26];
	add.s32 	%r40, %r38, %r27;
	st.shared.f32 	[%r40], %f8;
	add.s64 	%rd27, %rd13, %rd15;
	ld.global.f32 	%f9, [%rd27];
	mov.u32 	%r41, _ZZ3fftPfS_E2SA;
	add.s32 	%r42, %r41, %r22;
	st.shared.f32 	[%r42], %f9;
	add.s64 	%rd28, %rd27, %rd17;
	ld.global.f32 	%f10, [%rd28];
	add.s32 	%r1, %r42, %r27;
	st.shared.f32 	[%r1], %f10;
	add.s64 	%rd29, %rd28, %rd17;
	ld.global.f32 	%f11, [%rd29];
	add.s32 	%r2, %r1, %r27;
	st.shared.f32 	[%r2], %f11;
	add.s64 	%rd30, %rd29, %rd17;
	ld.global.f32 	%f12, [%rd30];
	add.s32 	%r3, %r2, %r27;
	st.shared.f32 	[%r3], %f12;
	add.s64 	%rd31, %rd30, %rd17;
	ld.global.f32 	%f13, [%rd31];
	add.s32 	%r4, %r3, %r27;
	st.shared.f32 	[%r4], %f13;
	add.s64 	%rd32, %rd31, %rd17;
	ld.global.f32 	%f14, [%rd32];
	add.s32 	%r5, %r4, %r27;
	st.shared.f32 	[%r5], %f14;
	add.s64 	%rd1, %rd13, %rd23;
	ld.global.f32 	%f15, [%rd1];
	add.s32 	%r6, %r5, %r27;
	st.shared.f32 	[%r6], %f15;
	add.s64 	%rd2, %rd13, %rd25;
	ld.global.f32 	%f16, [%rd2];
	add.s32 	%r7, %r6, %r27;
	st.shared.f32 	[%r7], %f16;
	add.s32 	%r43, %r39, %r25;
	mul.wide.u32 	%rd33, %r43, 4;
	add.s64 	%rd3, %rd13, %rd33;
	ld.global.f32 	%f17, [%rd3];
	add.s32 	%r8, %r7, %r27;
	st.shared.f32 	[%r8], %f17;
	add.s32 	%r44, %r43, %r25;
	mul.wide.u32 	%rd34, %r44, 4;
	add.s64 	%rd4, %rd13, %rd34;
	ld.global.f32 	%f18, [%rd4];
	add.s32 	%r9, %r8, %r27;
	st.shared.f32 	[%r9], %f18;
	add.s32 	%r45, %r44, %r25;
	mul.wide.u32 	%rd35, %r45, 4;
	add.s64 	%rd5, %rd13, %rd35;
	ld.global.f32 	%f19, [%rd5];
	add.s32 	%r10, %r9, %r27;
	st.shared.f32 	[%r10], %f19;
	add.s32 	%r46, %r45, %r25;
	mul.wide.u32 	%rd36, %r46, 4;
	add.s64 	%rd6, %rd13, %rd36;
	ld.global.f32 	%f20, [%rd6];
	add.s32 	%r11, %r10, %r27;
	st.shared.f32 	[%r11], %f20;
	add.s32 	%r47, %r46, %r25;
	mul.wide.u32 	%rd37, %r47, 4;
	add.s64 	%rd7, %rd13, %rd37;
	ld.global.f32 	%f21, [%rd7];
	add.s32 	%r12, %r11, %r27;
	st.shared.f32 	[%r12], %f21;
	add.s32 	%r48, %r47, %r25;
	mul.wide.u32 	%rd38, %r48, 4;
	add.s64 	%rd8, %rd13, %rd38;
	ld.global.f32 	%f22, [%rd8];
	add.s32 	%r13, %r12, %r27;
	st.shared.f32 	[%r13], %f22;
	add.s32 	%r49, %r48, %r25;
	mul.wide.u32 	%rd39, %r49, 4;
	add.s64 	%rd9, %rd13, %rd39;
	ld.global.f32 	%f23, [%rd9];
	add.s32 	%r50, %r13, %r27;
	st.shared.f32 	[%r50], %f23;
	add.s32 	%r51, %r49, %r25;
	mul.wide.u32 	%rd40, %r51, 4;
	add.s64 	%rd10, %rd13, %rd40;
	ld.global.f32 	%f24, [%rd10];
	add.s32 	%r14, %r50, %r27;
	st.shared.f32 	[%r14], %f24;
	bar.sync 	0;
	mov.b32 	%r102, 3;
	mov.b32 	%r101, 9;
$L__BB0_1:
	add.s32 	%r52, %r102, -3;
	mov.b32 	%r53, 1024;
	shr.u32 	%r54, %r53, %r102;
	add.s32 	%r101, %r101, -3;
	mov.b32 	%r55, -1;
	shl.b32 	%r56, %r55, %r101;
	mov.u32 	%r57, %tid.x;
	and.b32  	%r58, %r56, %r57;
	mad.lo.s32 	%r59, %r58, 7, %r57;
	not.b32 	%r60, %r56;
	and.b32  	%r61, %r57, %r60;
	shl.b32 	%r62, %r61, %r52;
	cvt.u16.u32 	%rs1, %r62;
	shl.b16 	%rs2, %rs1, 1;
	add.s16 	%rs3, %rs2, 128;
	shl.b16 	%rs4, %rs1, 2;
	shl.b32 	%r63, %r59, 3;
	mov.u32 	%r64, _ZZ3fftPfS_E2SA;
	add.s32 	%r65, %r64, %r63;
	ld.shared.f32 	%f25, [%r65];
	shl.b32 	%r66, %r54, 2;
	shl.b32 	%r67, %r54, 4;
	add.s32 	%r68, %r65, %r67;
	ld.shared.f32 	%f26, [%r68];
	sub.f32 	%f27, %f25, %f26;
	ld.shared.f32 	%f28, [%r65+4];
	ld.shared.f32 	%f29, [%r68+4];
	sub.f32 	%f30, %f28, %f29;
	add.f32 	%f31, %f25, %f26;
	st.shared.f32 	[%r65], %f31;
	add.f32 	%f32, %f28, %f29;
	st.shared.f32 	[%r65+4], %f32;
	shl.b32 	%r69, %r62, 16;
	shr.s32 	%r70, %r69, 13;
	mov.u32 	%r71, _ZZ3fftPfS_E4SROT;
	add.s32 	%r72, %r71, %r70;
	ld.shared.f32 	%f33, [%r72];
	ld.shared.f32 	%f34, [%r72+4];
	mul.f32 	%f35, %f30, %f34;
	fma.rn.f32 	%f36, %f27, %f33, %f35;
	st.shared.f32 	[%r68], %f36;
	mul.f32 	%f37, %f30, %f33;
	mul.f32 	%f38, %f27, %f34;
	sub.f32 	%f39, %f37, %f38;
	st.shared.f32 	[%r68+4], %f39;
	add.s32 	%r73, %r65, %r66;
	ld.shared.f32 	%f40, [%r73];
	add.s32 	%r74, %r68, %r66;
	ld.shared.f32 	%f41, [%r74];
	sub.f32 	%f42, %f40, %f41;
	ld.shared.f32 	%f43, [%r73+4];
	ld.shared.f32 	%f44, [%r74+4];
	sub.f32 	%f45, %f43, %f44;
	add.f32 	%f46, %f40, %f41;
	st.shared.f32 	[%r73], %f46;
	add.f32 	%f47, %f43, %f44;
	st.shared.f32 	[%r73+4], %f47;
	add.s32 	%r75, %r69, 4194304;
	shr.s32 	%r76, %r75, 13;
	add.s32 	%r77, %r71, %r76;
	ld.shared.f32 	%f48, [%r77];
	ld.shared.f32 	%f49, [%r77+4];
	mul.f32 	%f50, %f45, %f49;
	fma.rn.f32 	%f51, %f42, %f48, %f50;
	st.shared.f32 	[%r74], %f51;
	mul.f32 	%f52, %f45, %f48;
	mul.f32 	%f53, %f42, %f49;
	sub.f32 	%f54, %f52, %f53;
	st.shared.f32 	[%r74+4], %f54;
	add.s32 	%r78, %r73, %r66;
	ld.shared.f32 	%f55, [%r78];
	add.s32 	%r79, %r74, %r66;
	ld.shared.f32 	%f56, [%r79];
	sub.f32 	%f57, %f55, %f56;
	ld.shared.f32 	%f58, [%r78+4];
	ld.shared.f32 	%f59, [%r79+4];
	sub.f32 	%f60, %f58, %f59;
	add.f32 	%f61, %f55, %f56;
	st.shared.f32 	[%r78], %f61;
	add.f32 	%f62, %f58, %f59;
	st.shared.f32 	[%r78+4], %f62;
	add.s32 	%r80, %r69, 8388608;
	shr.s32 	%r81, %r80, 13;
	add.s32 	%r82, %r71, %r81;
	ld.shared.f32 	%f63, [%r82];
	ld.shared.f32 	%f64, [%r82+4];
	mul.f32 	%f65, %f60, %f64;
	fma.rn.f32 	%f66, %f57, %f63, %f65;
	st.shared.f32 	[%r79], %f66;
	mul.f32 	%f67, %f60, %f63;
	mul.f32 	%f68, %f57, %f64;
	sub.f32 	%f69, %f67, %f68;
	st.shared.f32 	[%r79+4], %f69;
	add.s32 	%r83, %r78, %r66;
	ld.shared.f32 	%f70, [%r83];
	add.s32 	%r84, %r79, %r66;
	ld.shared.f32 	%f71, [%r84];
	sub.f32 	%f72, %f70, %f71;
	ld.shared.f32 	%f73, [%r83+4];
	ld.shared.f32 	%f74, [%r84+4];
	sub.f32 	%f75, %f73, %f74;
	add.f32 	%f76, %f70, %f71;
	st.shared.f32 	[%r83], %f76;
	add.f32 	%f77, %f73, %f74;
	st.shared.f32 	[%r83+4], %f77;
	add.s32 	%r85, %r69, 12582912;
	shr.s32 	%r86, %r85, 13;
	add.s32 	%r87, %r71, %r86;
	ld.shared.f32 	%f78, [%r87];
	ld.shared.f32 	%f79, [%r87+4];
	mul.f32 	%f80, %f75, %f79;
	fma.rn.f32 	%f81, %f72, %f78, %f80;
	st.shared.f32 	[%r84], %f81;
	mul.f32 	%f82, %f75, %f78;
	mul.f32 	%f83, %f72, %f79;
	sub.f32 	%f84, %f82, %f83;
	st.shared.f32 	[%r84+4], %f84;
	bar.sync 	0;
	ld.shared.f32 	%f85, [%r65];
	ld.shared.f32 	%f86, [%r78];
	sub.f32 	%f87, %f85, %f86;
	ld.shared.f32 	%f88, [%r65+4];
	ld.shared.f32 	%f89, [%r78+4];
	sub.f32 	%f90, %f88, %f89;
	add.f32 	%f91, %f85, %f86;
	st.shared.f32 	[%r65], %f91;
	add.f32 	%f92, %f88, %f89;
	st.shared.f32 	[%r65+4], %f92;
	mul.wide.s16 	%r88, %rs2, 8;
	add.s32 	%r89, %r71, %r88;
	ld.shared.f32 	%f93, [%r89];
	ld.shared.f32 	%f94, [%r89+4];
	mul.f32 	%f95, %f90, %f94;
	fma.rn.f32 	%f96, %f87, %f93, %f95;
	st.shared.f32 	[%r78], %f96;
	mul.f32 	%f97, %f90, %f93;
	mul.f32 	%f98, %f87, %f94;
	sub.f32 	%f99, %f97, %f98;
	st.shared.f32 	[%r78+4], %f99;
	ld.shared.f32 	%f100, [%r73];
	ld.shared.f32 	%f101, [%r83];
	sub.f32 	%f102, %f100, %f101;
	ld.shared.f32 	%f103, [%r73+4];
	ld.shared.f32 	%f104, [%r83+4];
	sub.f32 	%f105, %f103, %f104;
	add.f32 	%f106, %f100, %f101;
	st.shared.f32 	[%r73], %f106;
	add.f32 	%f107, %f103, %f104;
	st.shared.f32 	[%r73+4], %f107;
	mul.wide.s16 	%r90, %rs3, 8;
	add.s32 	%r91, %r71, %r90;
	ld.shared.f32 	%f108, [%r91];
	ld.shared.f32 	%f109, [%r91+4];
	mul.f32 	%f110, %f105, %f109;
	fma.rn.f32 	%f111, %f102, %f108, %f110;
	st.shared.f32 	[%r83], %f111;
	mul.f32 	%f112, %f105, %f108;
	mul.f32 	%f113, %f102, %f109;
	sub.f32 	%f114, %f112, %f113;
	st.shared.f32 	[%r83+4], %f114;
	ld.shared.f32 	%f115, [%r68];
	ld.shared.f32 	%f116, [%r79];
	sub.f32 	%f117, %f115, %f116;
	ld.shared.f32 	%f118, [%r68+4];
	ld.shared.f32 	%f119, [%r79+4];
	sub.f32 	%f120, %f118, %f119;
	add.f32 	%f121, %f115, %f116;
	st.shared.f32 	[%r68], %f121;
	add.f32 	%f122, %f118, %f119;
	st.shared.f32 	[%r68+4], %f122;
	mul.f32 	%f123, %f120, %f94;
	fma.rn.f32 	%f124, %f117, %f93, %f123;
	st.shared.f32 	[%r79], %f124;
	mul.f32 	%f125, %f120, %f93;
	mul.f32 	%f126, %f117, %f94;
	sub.f32 	%f127, %f125, %f126;
	st.shared.f32 	[%r79+4], %f127;
	ld.shared.f32 	%f128, [%r74];
	ld.shared.f32 	%f129, [%r84];
	sub.f32 	%f130, %f128, %f129;
	ld.shared.f32 	%f131, [%r74+4];
	ld.shared.f32 	%f132, [%r84+4];
	sub.f32 	%f133, %f131, %f132;
	add.f32 	%f134, %f128, %f129;
	st.shared.f32 	[%r74], %f134;
	add.f32 	%f135, %f131, %f132;
	st.shared.f32 	[%r74+4], %f135;
	mul.f32 	%f136, %f133, %f109;
	fma.rn.f32 	%f137, %f130, %f108, %f136;
	st.shared.f32 	[%r84], %f137;
	mul.f32 	%f138, %f133, %f108;
	mul.f32 	%f139, %f130, %f109;
	sub.f32 	%f140, %f138, %f139;
	st.shared.f32 	[%r84+4], %f140;
	bar.sync 	0;
	ld.shared.f32 	%f141, [%r65];
	ld.shared.f32 	%f142, [%r73];
	sub.f32 	%f143, %f141, %f142;
	ld.shared.f32 	%f144, [%r65+4];
	ld.shared.f32 	%f145, [%r73+4];
	sub.f32 	%f146, %f144, %f145;
	add.f32 	%f147, %f141, %f142;
	st.shared.f32 	[%r65], %f147;
	add.f32 	%f148, %f144, %f145;
	st.shared.f32 	[%r65+4], %f148;
	mul.wide.s16 	%r92, %rs4, 8;
	add.s32 	%r93, %r71, %r92;
	ld.shared.f32 	%f149, [%r93];
	ld.shared.f32 	%f150, [%r93+4];
	mul.f32 	%f151, %f146, %f150;
	fma.rn.f32 	%f152, %f143, %f149, %f151;
	st.shared.f32 	[%r73], %f152;
	mul.f32 	%f153, %f146, %f149;
	mul.f32 	%f154, %f143, %f150;
	sub.f32 	%f155, %f153, %f154;
	st.shared.f32 	[%r73+4], %f155;
	ld.shared.f32 	%f156, [%r78];
	ld.shared.f32 	%f157, [%r83];
	sub.f32 	%f158, %f156, %f157;
	ld.shared.f32 	%f159, [%r78+4];
	ld.shared.f32 	%f160, [%r83+4];
	sub.f32 	%f161, %f159, %f160;
	add.f32 	%f162, %f156, %f157;
	st.shared.f32 	[%r78], %f162;
	add.f32 	%f163, %f159, %f160;
	st.shared.f32 	[%r78+4], %f163;
	mul.f32 	%f164, %f161, %f150;
	fma.rn.f32 	%f165, %f158, %f149, %f164;
	st.shared.f32 	[%r83], %f165;
	mul.f32 	%f166, %f161, %f149;
	mul.f32 	%f167, %f158, %f150;
	sub.f32 	%f168, %f166, %f167;
	st.shared.f32 	[%r83+4], %f168;
	ld.shared.f32 	%f169, [%r68];
	ld.shared.f32 	%f170, [%r74];
	sub.f32 	%f171, %f169, %f170;
	ld.shared.f32 	%f172, [%r68+4];
	ld.shared.f32 	%f173, [%r74+4];
	sub.f32 	%f174, %f172, %f173;
	add.f32 	%f175, %f169, %f170;
	st.shared.f32 	[%r68], %f175;
	add.f32 	%f176, %f172, %f173;
	st.shared.f32 	[%r68+4], %f176;
	mul.f32 	%f177, %f174, %f150;
	fma.rn.f32 	%f178, %f171, %f149, %f177;
	st.shared.f32 	[%r74], %f178;
	mul.f32 	%f179, %f174, %f149;
	mul.f32 	%f180, %f171, %f150;
	sub.f32 	%f181, %f179, %f180;
	st.shared.f32 	[%r74+4], %f181;
	ld.shared.f32 	%f182, [%r79];
	ld.shared.f32 	%f183, [%r84];
	sub.f32 	%f184, %f182, %f183;
	ld.shared.f32 	%f185, [%r79+4];
	ld.shared.f32 	%f186, [%r84+4];
	sub.f32 	%f187, %f185, %f186;
	add.f32 	%f188, %f182, %f183;
	st.shared.f32 	[%r79], %f188;
	add.f32 	%f189, %f185, %f186;
	st.shared.f32 	[%r79+4], %f189;
	mul.f32 	%f190, %f187, %f150;
	fma.rn.f32 	%f191, %f184, %f149, %f190;
	st.shared.f32 	[%r84], %f191;
	mul.f32 	%f192, %f187, %f149;
	mul.f32 	%f193, %f184, %f150;
	sub.f32 	%f194, %f192, %f193;
	st.shared.f32 	[%r84+4], %f194;
	bar.sync 	0;
	add.s32 	%r102, %r102, 3;
	setp.ne.s32 	%p1, %r101, 0;
	@%p1 bra 	$L__BB0_1;
	ld.param.u64 	%rd50, [_Z3fftPfS__param_0];
	shl.b32 	%r95, %r57, 2;
	add.s32 	%r97, %r64, %r95;
	ld.shared.f32 	%f195, [%r97];
	cvta.to.global.u64 	%rd41, %rd50;
	mul.wide.u32 	%rd42, %r57, 4;
	add.s64 	%rd43, %rd41, %rd42;
	st.global.f32 	[%rd43], %f195;
	ld.shared.f32 	%f196, [%r1];
	mov.u32 	%r98, %ntid.x;
	mul.wide.s32 	%rd44, %r98, 4;
	add.s64 	%rd45, %rd43, %rd44;
	st.global.f32 	[%rd45], %f196;
	ld.shared.f32 	%f197, [%r2];
	add.s64 	%rd46, %rd45, %rd44;
	st.global.f32 	[%rd46], %f197;
	ld.shared.f32 	%f198, [%r3];
	add.s64 	%rd47, %rd46, %rd44;
	st.global.f32 	[%rd47], %f198;
	ld.shared.f32 	%f199, [%r4];
	add.s64 	%rd48, %rd47, %rd44;
	st.global.f32 	[%rd48], %f199;
	ld.shared.f32 	%f200, [%r5];
	add.s64 	%rd49, %rd48, %rd44;
	st.global.f32 	[%rd49], %f200;
	ld.shared.f32 	%f201, [%r6];
	st.global.f32 	[%rd1], %f201;
	ld.shared.f32 	%f202, [%r7];
	st.global.f32 	[%rd2], %f202;
	ld.shared.f32 	%f203, [%r8];
	st.global.f32 	[%rd3], %f203;
	ld.shared.f32 	%f204, [%r9];
	st.global.f32 	[%rd4], %f204;
	ld.shared.f32 	%f205, [%r10];
	st.global.f32 	[%rd5], %f205;
	ld.shared.f32 	%f206, [%r11];
	st.global.f32 	[%rd6], %f206;
	ld.shared.f32 	%f207, [%r12];
	st.global.f32 	[%rd7], %f207;
	ld.shared.f32 	%f208, [%r13];
	st.global.f32 	[%rd8], %f208;
	shl.b32 	%r99, %r98, 2;
	add.s32 	%r100, %r13, %r99;
	ld.shared.f32 	%f209, [%r100];
	st.global.f32 	[%rd9], %f209;
	ld.shared.f32 	%f210, [%r14];
	st.global.f32 	[%rd10], %f210;
	bar.sync 	0;
	ret;

}


// ===== COMPILED SASS (sm_100) =====

	.target	sm_100

	.elftype	@"ET_EXEC"


//--------------------- .note.nv.tkinfo           --------------------------
	.section	.note.nv.tkinfo,"",@"SHT_NOTE"
	.sectionflags	@"SHF_NOTE_NV_TKINFO"
	.tkinfo
        /*0018*/ 	.word	0x00000002
        /*0030*/ 	.string	""
        /*0030*/ 	.string	"ptxas"
        /*0030*/ 	.string	"Cuda compilation tools, release 13.0, V13.0.88"
        /*0030*/ 	.string	"Build cuda_13.0.r13.0/compiler.36424714_0"
        /*0030*/ 	.string	"-arch sm_100 -m 64 "



//--------------------- .note.nv.cuinfo           --------------------------
	.section	.note.nv.cuinfo,"",@"SHT_NOTE"
	.sectionflags	@"SHF_NOTE_NV_CUINFO"
        /*0018*/ 	.short	0x0002
        /*001a*/ 	.short	0x0064
        /*001c*/ 	.short	0x0082
	.zero		2


//--------------------- .nv.info                  --------------------------
	.section	.nv.info,"",@"SHT_CUDA_INFO"
	.align	4


	//----- nvinfo : EIATTR_REGCOUNT
	.align		4
        /*0000*/ 	.byte	0x04, 0x2f
        /*0002*/ 	.short	(.L_1 - .L_0)
	.align		4
.L_0:
        /*0004*/ 	.word	index@(_Z3fftPfS_)
        /*0008*/ 	.word	0x00000030


	//----- nvinfo : EIATTR_FRAME_SIZE
	.align		4
.L_1:
        /*000c*/ 	.byte	0x04, 0x11
        /*000e*/ 	.short	(.L_3 - .L_2)
	.align		4
.L_2:
        /*0010*/ 	.word	index@(_Z3fftPfS_)
        /*0014*/ 	.word	0x00000000


	//----- nvinfo : EIATTR_MIN_STACK_SIZE
	.align		4
.L_3:
        /*0018*/ 	.byte	0x04, 0x12
        /*001a*/ 	.short	(.L_5 - .L_4)
	.align		4
.L_4:
        /*001c*/ 	.word	index@(_Z3fftPfS_)
        /*0020*/ 	.word	0x00000000
.L_5:


//--------------------- .nv.compat                --------------------------
	.section	.nv.compat,"",@"SHT_CUDA_COMPAT_INFO"
	.align	4
        /*0000*/ 	.byte	0x02, 0x09, 0x00, 0x00, 0x02, 0x02, 0x01, 0x00, 0x02, 0x05, 0x05, 0x00, 0x03, 0x07, 0x01, 0x01
        /*0010*/ 	.byte	0x02, 0x03, 0x00, 0x00, 0x02, 0x06, 0x01, 0x00, 0x04, 0x0b, 0x08, 0x00, 0x09, 0x00, 0x00, 0x00
        /*0020*/ 	.byte	0x00, 0x00, 0x00, 0x00


//--------------------- .nv.info._Z3fftPfS_       --------------------------
	.section	.nv.info._Z3fftPfS_,"",@"SHT_CUDA_INFO"
	.sectionflags	@""
	.align	4


	//----- nvinfo : EIATTR_CUDA_API_VERSION
	.align		4
        /*0000*/ 	.byte	0x04, 0x37
        /*0002*/ 	.short	(.L_7 - .L_6)
.L_6:
        /*0004*/ 	.word	0x00000082


	//----- nvinfo : EIATTR_KPARAM_INFO
	.align		4
.L_7:
        /*0008*/ 	.byte	0x04, 0x17
        /*000a*/ 	.short	(.L_9 - .L_8)
.L_8:
        /*000c*/ 	.word	0x00000000
        /*0010*/ 	.short	0x0001
        /*0012*/ 	.short	0x0008
        /*0014*/ 	.byte	0x00, 0xf5, 0x21, 0x00


	//----- nvinfo : EIATTR_KPARAM_INFO
	.align		4
.L_9:
        /*0018*/ 	.byte	0x04, 0x17
        /*001a*/ 	.short	(.L_11 - .L_10)
.L_10:
        /*001c*/ 	.word	0x00000000
        /*0020*/ 	.short	0x0000
        /*0022*/ 	.short	0x0000
        /*0024*/ 	.byte	0x00, 0xf5, 0x21, 0x00


	//----- nvinfo : EIATTR_SPARSE_MMA_MASK
	.align		4
.L_11:
        /*0028*/ 	.byte	0x03, 0x50
        /*002a*/ 	.short	0x0000


	//----- nvinfo : EIATTR_MAXREG_COUNT
	.align		4
        /*002c*/ 	.byte	0x03, 0x1b
        /*002e*/ 	.short	0x00ff


	//----- nvinfo : EIATTR_NUM_BARRIERS
	.align		4
        /*0030*/ 	.byte	0x02, 0x4c
        /*0032*/ 	.byte	0x01
	.zero		1


	//----- nvinfo : EIATTR_MERCURY_ISA_VERSION
	.align		4
        /*0034*/ 	.byte	0x03, 0x5f
        /*0036*/ 	.short	0x0101


	//----- nvinfo : EIATTR_VRC_CTA_INIT_COUNT
	.align		4
        /*0038*/ 	.byte	0x02, 0x4a
	.zero		1
	.zero		1


	//----- nvinfo : EIATTR_EXIT_INSTR_OFFSETS
	.align		4
        /*003c*/ 	.byte	0x04, 0x1c
        /*003e*/ 	.short	(.L_13 - .L_12)


	//   ....[0]....
.L_12:
        /*0040*/ 	.word	0x00001a10


	//----- nvinfo : EIATTR_CBANK_PARAM_SIZE
	.align		4
.L_13:
        /*0044*/ 	.byte	0x03, 0x19
        /*0046*/ 	.short	0x0010


	//----- nvinfo : EIATTR_PARAM_CBANK
	.align		4
        /*0048*/ 	.byte	0x04, 0x0a
        /*004a*/ 	.short	(.L_15 - .L_14)
	.align		4
.L_14:
        /*004c*/ 	.word	index@(.nv.constant0._Z3fftPfS_)
        /*0050*/ 	.short	0x0380
        /*0052*/ 	.short	0x0010


	//----- nvinfo : EIATTR_SW_WAR
	.align		4
.L_15:
        /*0054*/ 	.byte	0x04, 0x36
        /*0056*/ 	.short	(.L_17 - .L_16)
.L_16:
        /*0058*/ 	.word	0x00000008
.L_17:


//--------------------- .nv.callgraph             --------------------------
	.section	.nv.callgraph,"",@"SHT_CUDA_CALLGRAPH"
	.align	4
	.sectionentsize	8
	.align		4
        /*0000*/ 	.word	0x00000000
	.align		4
        /*0004*/ 	.word	0xffffffff
	.align		4
        /*0008*/ 	.word	0x00000000
	.align		4
        /*000c*/ 	.word	0xfffffffe
	.align		4
        /*0010*/ 	.word	0x00000000
	.align		4
        /*0014*/ 	.word	0xfffffffd
	.align		4
        /*0018*/ 	.word	0x00000000
	.align		4
        /*001c*/ 	.word	0xfffffffc


//--------------------- .text._Z3fftPfS_          --------------------------
	.section	.text._Z3fftPfS_,"ax",@progbits
	.align	128
        .global         _Z3fftPfS_
        .type           _Z3fftPfS_,@function
        .size           _Z3fftPfS_,(.L_x_2 - _Z3fftPfS_)
        .other          _Z3fftPfS_,@"STO_CUDA_ENTRY STV_DEFAULT"
_Z3fftPfS_:
.text._Z3fftPfS_:
[----:B------:R-:W-:Y:S01]  /*0000*/  LDC R1, c[0x0][0x37c] ;  /* 0x0000df00ff017b82 */ /* 0x000fe20000000800 */
[----:B------:R-:W0:Y:S07]  /*0010*/  S2R R0, SR_TID.X ;  /* 0x0000000000007919 */ /* 0x000e2e0000002100 */
[----:B------:R-:W0:Y:S01]  /*0020*/  LDC R3, c[0x0][0x360] ;  /* 0x0000d800ff037b82 */ /* 0x000e220000000800 */
[----:B------:R-:W1:Y:S07]  /*0030*/  LDCU.64 UR10, c[0x0][0x358] ;  /* 0x00006b00ff0a77ac */ /* 0x000e6e0008000a00 */
[----:B------:R-:W2:Y:S08]  /*0040*/  LDC.64 R38, c[0x0][0x388] ;  /* 0x0000e200ff267b82 */ /* 0x000eb00000000a00 */
[----:B------:R-:W3:Y:S01]  /*0050*/  LDC.64 R28, c[0x0][0x380] ;  /* 0x0000e000ff1c7b82 */ /* 0x000ee20000000a00 */
[----:B0-----:R-:W-:Y:S01]  /*0060*/  IADD3 R2, PT, PT, R3, R0, R3 ;  /* 0x0000000003027210 */ /* 0x001fe20007ffe003 */
[----:B--2---:R-:W-:-:S03]  /*0070*/  IMAD.WIDE.U32 R16, R0, 0x4, R38 ;  /* 0x0000000400107825 */ /* 0x004fc600078e0026 */
[C---:B------:R-:W-:Y:S01]  /*0080*/  IADD3 R2, PT, PT, R3.reuse, R2, R3 ;  /* 0x0000000203027210 */ /* 0x040fe20007ffe003 */
[----:B------:R-:W-:-:S03]  /*0090*/  IMAD.WIDE R18, R3, 0x4, R16 ;  /* 0x0000000403127825 */ /* 0x000fc600078e0210 */
[C---:B------:R-:W-:Y:S01]  /*00a0*/  IADD3 R34, PT, PT, R3.reuse, R2, R3 ;  /* 0x0000000203227210 */ /* 0x040fe20007ffe003 */
[----:B-1----:R-:W2:Y:S01]  /*00b0*/  LDG.E R16, desc[UR10][R16.64] ;  /* 0x0000000a10107981 */ /* 0x002ea2000c1e1900 */
[----:B---3--:R-:W-:Y:S02]  /*00c0*/  IMAD.WIDE.U32 R10, R0, 0x4, R28 ;  /* 0x00000004000a7825 */ /* 0x008fe400078e001c */
[-C--:B------:R-:W-:Y:S02]  /*00d0*/  IADD3 R37, PT, PT, R34, R3.reuse, RZ ;  /* 0x0000000322257210 */ /* 0x080fe40007ffe0ff */
[----:B------:R-:W-:Y:S02]  /*00e0*/  IMAD.WIDE R20, R3, 0x4, R18 ;  /* 0x0000000403147825 */ /* 0x000fe400078e0212 */
[----:B------:R-:W-:Y:S01]  /*00f0*/  IADD3 R2, PT, PT, R37, R3, RZ ;  /* 0x0000000325027210 */ /* 0x000fe20007ffe0ff */
[----:B------:R-:W3:Y:S01]  /*0100*/  LDG.E R18, desc[UR10][R18.64] ;  /* 0x0000000a12127981 */ /* 0x000ee2000c1e1900 */
[----:B------:R-:W-:-:S02]  /*0110*/  IMAD.WIDE R8, R3, 0x4, R10 ;  /* 0x0000000403087825 */ /* 0x000fc400078e020a */
[----:B------:R-:W-:Y:S01]  /*0120*/  IADD3 R40, PT, PT, R2, R3, RZ ;  /* 0x0000000302287210 */ /* 0x000fe20007ffe0ff */
[----:B------:R-:W4:Y:S01]  /*0130*/  LDG.E R30, desc[UR10][R10.64] ;  /* 0x0000000a0a1e7981 */ /* 0x000f22000c1e1900 */
[----:B------:R-:W-:-:S03]  /*0140*/  IMAD.WIDE.U32 R32, R34, 0x4, R38 ;  /* 0x0000000422207825 */ /* 0x000fc600078e0026 */
[----:B------:R-:W5:Y:S01]  /*0150*/  LDG.E R31, desc[UR10][R8.64] ;  /* 0x0000000a081f7981 */ /* 0x000f62000c1e1900 */
[----:B------:R-:W-:-:S03]  /*0160*/  IMAD.WIDE R4, R3, 0x4, R20 ;  /* 0x0000000403047825 */ /* 0x000fc600078e0214 */
[----:B------:R0:W4:Y:S01]  /*0170*/  LDG.E R32, desc[UR10][R32.64] ;  /* 0x0000000a20207981 */ /* 0x000122000c1e1900 */
[----:B------:R-:W-:-:S03]  /*0180*/  IMAD.WIDE R12, R3, 0x4, R8 ;  /* 0x00000004030c7825 */ /* 0x000fc600078e0208 */
[----:B------:R-:W5:Y:S01]  /*0190*/  LDG.E R20, desc[UR10][R20.64] ;  /* 0x0000000a14147981 */ /* 0x000f62000c1e1900 */
[----:B------:R-:W-:-:S03]  /*01a0*/  IMAD.WIDE R24, R3, 0x4, R4 ;  /* 0x0000000403187825 */ /* 0x000fc600078e0204 */
[----:B------:R1:W4:Y:S01]  /*01b0*/  LDG.E R41, desc[UR10][R4.64] ;  /* 0x0000000a04297981 */ /* 0x000322000c1e1900 */
[-C--:B0-----:R-:W-:Y:S01]  /*01c0*/  IADD3 R33, PT, PT, R40, R3.reuse, RZ ;  /* 0x0000000328217210 */ /* 0x081fe20007ffe0ff */
[----:B------:R-:W-:Y:S02]  /*01d0*/  IMAD.WIDE.U32 R38, R37, 0x4, R38 ;  /* 0x0000000425267825 */ /* 0x000fe400078e0026 */
[----:B------:R-:W4:Y:S02]  /*01e0*/  LDG.E R23, desc[UR10][R12.64] ;  /* 0x0000000a0c177981 */ /* 0x000f24000c1e1900 */
[----:B------:R-:W-:Y:S01]  /*01f0*/  IMAD.WIDE R6, R3, 0x4, R12 ;  /* 0x0000000403067825 */ /* 0x000fe200078e020c */
[----:B------:R-:W-:Y:S01]  /*0200*/  IADD3 R22, PT, PT, R33, R3, RZ ;  /* 0x0000000321167210 */ /* 0x000fe20007ffe0ff */
[----:B------:R0:W4:Y:S02]  /*0210*/  LDG.E R27, desc[UR10][R38.64] ;  /* 0x0000000a261b7981 */ /* 0x000124000c1e1900 */
[----:B------:R-:W-:-:S02]  /*0220*/  IMAD.WIDE R14, R3, 0x4, R24 ;  /* 0x00000004030e7825 */ /* 0x000fc400078e0218 */
[----:B------:R-:W4:Y:S02]  /*0230*/  LDG.E R24, desc[UR10][R24.64] ;  /* 0x0000000a18187981 */ /* 0x000f24000c1e1900 */
[C---:B-1----:R-:W-:Y:S02]  /*0240*/  IMAD.WIDE R4, R3.reuse, 0x4, R6 ;  /* 0x0000000403047825 */ /* 0x042fe400078e0206 */
[----:B------:R1:W4:Y:S01]  /*0250*/  LDG.E R26, desc[UR10][R14.64] ;  /* 0x0000000a0e1a7981 */ /* 0x000322000c1e1900 */
[-C--:B0-----:R-:W-:Y:S01]  /*0260*/  IADD3 R38, PT, PT, R22, R3.reuse, RZ ;  /* 0x0000000316267210 */ /* 0x081fe20007ffe0ff */
[----:B------:R-:W-:Y:S02]  /*0270*/  IMAD.WIDE.U32 R10, R2, 0x4, R28 ;  /* 0x00000004020a7825 */ /* 0x000fe400078e001c */
[----:B------:R0:W4:Y:S01]  /*0280*/  LDG.E R21, desc[UR10][R6.64] ;  /* 0x0000000a06157981 */ /* 0x000122000c1e1900 */
[----:B------:R-:W-:Y:S01]  /*0290*/  IADD3 R39, PT, PT, R38, R3, RZ ;  /* 0x0000000326277210 */ /* 0x000fe20007ffe0ff */
[----:B------:R-:W-:-:S02]  /*02a0*/  IMAD.WIDE R8, R3, 0x4, R4 ;  /* 0x0000000403087825 */ /* 0x000fc400078e0204 */
[----:B------:R0:W4:Y:S01]  /*02b0*/  LDG.E R25, desc[UR10][R4.64] ;  /* 0x0000000a04197981 */ /* 0x000122000c1e1900 */
[----:B------:R-:W-:Y:S01]  /*02c0*/  IADD3 R2, PT, PT, R39, R3, RZ ;  /* 0x0000000327027210 */ /* 0x000fe20007ffe0ff */
[--C-:B------:R-:W-:Y:S02]  /*02d0*/  IMAD.WIDE.U32 R34, R34, 0x4, R28.reuse ;  /* 0x0000000422227825 */ /* 0x100fe400078e001c */
[----:B------:R-:W4:Y:S02]  /*02e0*/  LDG.E R11, desc[UR10][R10.64] ;  /* 0x0000000a0a0b7981 */ /* 0x000f24000c1e1900 */
[--C-:B------:R-:W-:Y:S02]  /*02f0*/  IMAD.WIDE.U32 R36, R37, 0x4, R28.reuse ;  /* 0x0000000425247825 */ /* 0x100fe400078e001c */
[----:B------:R-:W4:Y:S02]  /*0300*/  LDG.E R9, desc[UR10][R8.64] ;  /* 0x0000000a08097981 */ /* 0x000f24000c1e1900 */
[----:B-1----:R-:W-:-:S02]  /*0310*/  IMAD.WIDE.U32 R14, R40, 0x4, R28 ;  /* 0x00000004280e7825 */ /* 0x002fc400078e001c */
[----:B------:R-:W4:Y:S02]  /*0320*/  LDG.E R19, desc[UR10][R34.64] ;  /* 0x0000000a22137981 */ /* 0x000f24000c1e1900 */
[--C-:B------:R-:W-:Y:S01]  /*0330*/  IMAD.WIDE.U32 R12, R33, 0x4, R28.reuse ;  /* 0x00000004210c7825 */ /* 0x100fe200078e001c */
[----:B------:R-:W-:Y:S01]  /*0340*/  IADD3 R33, PT, PT, R2, R3, RZ ;  /* 0x0000000302217210 */ /* 0x000fe20007ffe0ff */
[----:B------:R1:W4:Y:S02]  /*0350*/  LDG.E R17, desc[UR10][R36.64] ;  /* 0x0000000a24117981 */ /* 0x000324000c1e1900 */
[--C-:B0-----:R-:W-:Y:S02]  /*0360*/  IMAD.WIDE.U32 R6, R22, 0x4, R28.reuse ;  /* 0x0000000416067825 */ /* 0x101fe400078e001c */
[----:B------:R-:W4:Y:S02]  /*0370*/  LDG.E R15, desc[UR10][R14.64] ;  /* 0x0000000a0e0f7981 */ /* 0x000f24000c1e1900 */
[----:B------:R-:W-:-:S02]  /*0380*/  IMAD.WIDE.U32 R4, R38, 0x4, R28 ;  /* 0x0000000426047825 */ /* 0x000fc400078e001c */
[----:B------:R-:W4:Y:S02]  /*0390*/  LDG.E R13, desc[UR10][R12.64] ;  /* 0x0000000a0c0d7981 */ /* 0x000f24000c1e1900 */
[--C-:B------:R-:W-:Y:S02]  /*03a0*/  IMAD.WIDE.U32 R38, R39, 0x4, R28.reuse ;  /* 0x0000000427267825 */ /* 0x100fe400078e001c */
[----:B------:R-:W4:Y:S02]  /*03b0*/  LDG.E R7, desc[UR10][R6.64] ;  /* 0x0000000a06077981 */ /* 0x000f24000c1e1900 */
[--C-:B-1----:R-:W-:Y:S02]  /*03c0*/  IMAD.WIDE.U32 R36, R2, 0x4, R28.reuse ;  /* 0x0000000402247825 */ /* 0x102fe400078e001c */
[----:B------:R-:W4:Y:S02]  /*03d0*/  LDG.E R35, desc[UR10][R38.64] ;  /* 0x0000000a26237981 */ /* 0x000f24000c1e1900 */
[----:B------:R-:W-:-:S02]  /*03e0*/  IMAD.WIDE.U32 R28, R33, 0x4, R28 ;  /* 0x00000004211c7825 */ /* 0x000fc400078e001c */
[----:B------:R0:W4:Y:S04]  /*03f0*/  LDG.E R33, desc[UR10][R4.64] ;  /* 0x0000000a04217981 */ /* 0x000128000c1e1900 */
[----:B------:R-:W4:Y:S04]  /*0400*/  LDG.E R34, desc[UR10][R36.64] ;  /* 0x0000000a24227981 */ /* 0x000f28000c1e1900 */
[----:B------:R-:W4:Y:S01]  /*0410*/  LDG.E R40, desc[UR10][R28.64] ;  /* 0x0000000a1c287981 */ /* 0x000f22000c1e1900 */
[----:B------:R-:W1:Y:S01]  /*0420*/  S2UR UR5, SR_CgaCtaId ;  /* 0x00000000000579c3 */ /* 0x000e620000008800 */
[----:B------:R-:W-:-:S02]  /*0430*/  UMOV UR4, 0x400 ;  /* 0x0000040000047882 */ /* 0x000fc40000000000 */
[----:B-1----:R-:W-:-:S06]  /*0440*/  ULEA UR7, UR5, UR4, 0x18 ;  /* 0x0000000405077291 */ /* 0x002fcc000f8ec0ff */
[----:B------:R-:W-:Y:S01]  /*0450*/  LEA R42, R0, UR7, 0x2 ;  /* 0x00000007002a7c11 */ /* 0x000fe2000f8e10ff */
[----:B------:R-:W-:-:S03]  /*0460*/  UIADD3 UR4, UPT, UPT, UR4, 0x1000, URZ ;  /* 0x0000100004047890 */ /* 0x000fc6000fffe0ff */
[----:B------:R-:W-:Y:S01]  /*0470*/  LEA R2, R3, R42, 0x2 ;  /* 0x0000002a03027211 */ /* 0x000fe200078e10ff */
[----:B------:R-:W-:-:S03]  /*0480*/  ULEA UR4, UR5, UR4, 0x18 ;  /* 0x0000000405047291 */ /* 0x000fc6000f8ec0ff */
[----:B0-----:R-:W-:-:S04]  /*0490*/  LEA R4, R3, R2, 0x2 ;  /* 0x0000000203047211 */ /* 0x001fc800078e10ff */
[C---:B------:R-:W-:Y:S02]  /*04a0*/  LEA R6, R3.reuse, R4, 0x2 ;  /* 0x0000000403067211 */ /* 0x040fe400078e10ff */
[----:B------:R-:W-:Y:S02]  /*04b0*/  LEA R5, R0, UR4, 0x2 ;  /* 0x0000000400057c11 */ /* 0x000fe4000f8e10ff */
[C---:B------:R-:W-:Y:S02]  /*04c0*/  LEA R8, R3.reuse, R6, 0x2 ;  /* 0x0000000603087211 */ /* 0x040fe400078e10ff */
[C---:B------:R-:W-:Y:S02]  /*04d0*/  LEA R22, R3.reuse, R5, 0x2 ;  /* 0x0000000503167211 */ /* 0x040fe400078e10ff */
[C---:B------:R-:W-:Y:S02]  /*04e0*/  LEA R10, R3.reuse, R8, 0x2 ;  /* 0x00000008030a7211 */ /* 0x040fe400078e10ff */
[----:B------:R-:W-:-:S02]  /*04f0*/  LEA R43, R3, R22, 0x2 ;  /* 0x00000016032b7211 */ /* 0x000fc400078e10ff */
[C---:B------:R-:W-:Y:S02]  /*0500*/  LEA R12, R3.reuse, R10, 0x2 ;  /* 0x0000000a030c7211 */ /* 0x040fe400078e10ff */
[C---:B------:R-:W-:Y:S02]  /*0510*/  LEA R44, R3.reuse, R43, 0x2 ;  /* 0x0000002b032c7211 */ /* 0x040fe400078e10ff */
[C---:B------:R-:W-:Y:S02]  /*0520*/  LEA R14, R3.reuse, R12, 0x2 ;  /* 0x0000000c030e7211 */ /* 0x040fe400078e10ff */
[C---:B------:R-:W-:Y:S01]  /*0530*/  LEA R45, R3.reuse, R44, 0x2 ;  /* 0x0000002c032d7211 */ /* 0x040fe200078e10ff */
[----:B------:R-:W-:Y:S01]  /*0540*/  UMOV UR8, 0x3 ;  /* 0x0000000300087882 */ /* 0x000fe20000000000 */
[----:B------:R-:W-:Y:S01]  /*0550*/  UMOV UR5, 0x9 ;  /* 0x0000000900057882 */ /* 0x000fe20000000000 */
[----:B--2---:R0:W-:Y:S02]  /*0560*/  STS [R5], R16 ;  /* 0x0000001005007388 */ /* 0x0041e40000000800 */
[----:B0-----:R-:W-:-:S02]  /*0570*/  LEA R16, R3, R14, 0x2 ;  /* 0x0000000e03107211 */ /* 0x001fc400078e10ff */
[----:B---3--:R0:W-:Y:S01]  /*0580*/  STS [R22], R18 ;  /* 0x0000001216007388 */ /* 0x0081e20000000800 */
[C---:B------:R-:W-:Y:S02]  /*0590*/  LEA R5, R3.reuse, R45, 0x2 ;  /* 0x0000002d03057211 */ /* 0x040fe400078e10ff */
[C---:B0-----:R-:W-:Y:S01]  /*05a0*/  LEA R18, R3.reuse, R16, 0x2 ;  /* 0x0000001003127211 */ /* 0x041fe200078e10ff */
[----:B-----5:R0:W-:Y:S04]  /*05b0*/  STS [R43], R20 ;  /* 0x000000142b007388 */ /* 0x0201e80000000800 */
[----:B----4-:R1:W-:Y:S01]  /*05c0*/  STS [R44], R41 ;  /* 0x000000292c007388 */ /* 0x0103e20000000800 */
[C---:B0-----:R-:W-:Y:S02]  /*05d0*/  LEA R20, R3.reuse, R18, 0x2 ;  /* 0x0000001203147211 */ /* 0x041fe400078e10ff */
[----:B-1----:R-:W-:-:S02]  /*05e0*/  LEA R41, R3, R5, 0x2 ;  /* 0x0000000503297211 */ /* 0x002fc400078e10ff */
[C---:B------:R-:W-:Y:S02]  /*05f0*/  LEA R22, R3.reuse, R20, 0x2 ;  /* 0x0000001403167211 */ /* 0x040fe400078e10ff */
[C---:B------:R-:W-:Y:S01]  /*0600*/  LEA R44, R3.reuse, R41, 0x2 ;  /* 0x00000029032c7211 */ /* 0x040fe200078e10ff */
[----:B------:R0:W-:Y:S04]  /*0610*/  STS [R45], R24 ;  /* 0x000000182d007388 */ /* 0x0001e80000000800 */
[----:B------:R1:W-:Y:S04]  /*0620*/  STS [R5], R26 ;  /* 0x0000001a05007388 */ /* 0x0003e80000000800 */
[----:B------:R-:W-:Y:S01]  /*0630*/  STS [R41], R32 ;  /* 0x0000002029007388 */ /* 0x000fe20000000800 */
[----:B0-----:R-:W-:-:S03]  /*0640*/  LEA R24, R3, R22, 0x2 ;  /* 0x0000001603187211 */ /* 0x001fc600078e10ff */
[----:B------:R0:W-:Y:S01]  /*0650*/  STS [R44], R27 ;  /* 0x0000001b2c007388 */ /* 0x0001e20000000800 */
[----:B-1----:R-:W-:-:S03]  /*0660*/  LEA R26, R3, R24, 0x2 ;  /* 0x00000018031a7211 */ /* 0x002fc600078e10ff */
[----:B------:R1:W-:Y:S04]  /*0670*/  STS [R42], R30 ;  /* 0x0000001e2a007388 */ /* 0x0003e80000000800 */
[----:B------:R1:W-:Y:S04]  /*0680*/  STS [R2], R31 ;  /* 0x0000001f02007388 */ /* 0x0003e80000000800 */
[----:B------:R1:W-:Y:S01]  /*0690*/  STS [R4], R23 ;  /* 0x0000001704007388 */ /* 0x0003e20000000800 */
[----:B0-----:R-:W-:-:S03]  /*06a0*/  LEA R27, R3, R26, 0x2 ;  /* 0x0000001a031b7211 */ /* 0x001fc600078e10ff */
[----:B------:R1:W-:Y:S04]  /*06b0*/  STS [R6], R21 ;  /* 0x0000001506007388 */ /* 0x0003e80000000800 */
[----:B------:R1:W-:Y:S04]  /*06c0*/  STS [R8], R25 ;  /* 0x0000001908007388 */ /* 0x0003e80000000800 */
[----:B------:R1:W-:Y:S04]  /*06d0*/  STS [R10], R9 ;  /* 0x000000090a007388 */ /* 0x0003e80000000800 */
[----:B------:R1:W-:Y:S01]  /*06e0*/  STS [R12], R19 ;  /* 0x000000130c007388 */ /* 0x0003e20000000800 */
[----:B------:R-:W-:-:S03]  /*06f0*/  LEA R5, R3, R27, 0x2 ;  /* 0x0000001b03057211 */ /* 0x000fc600078e10ff */
[----:B------:R1:W-:Y:S04]  /*0700*/  STS [R14], R17 ;  /* 0x000000110e007388 */ /* 0x0003e80000000800 */
[----:B------:R1:W-:Y:S04]  /*0710*/  STS [R16], R11 ;  /* 0x0000000b10007388 */ /* 0x0003e80000000800 */
[----:B------:R1:W-:Y:S04]  /*0720*/  STS [R18], R15 ;  /* 0x0000000f12007388 */ /* 0x0003e80000000800 */
[----:B------:R1:W-:Y:S04]  /*0730*/  STS [R20], R13 ;  /* 0x0000000d14007388 */ /* 0x0003e80000000800 */
[----:B------:R1:W-:Y:S04]  /*0740*/  STS [R22], R7 ;  /* 0x0000000716007388 */ /* 0x0003e80000000800 */
[----:B------:R1:W-:Y:S04]  /*0750*/  STS [R24], R33 ;  /* 0x0000002118007388 */ /* 0x0003e80000000800 */
[----:B------:R1:W-:Y:S04]  /*0760*/  STS [R26], R35 ;  /* 0x000000231a007388 */ /* 0x0003e80000000800 */
[----:B------:R1:W-:Y:S04]  /*0770*/  STS [R27], R34 ;  /* 0x000000221b007388 */ /* 0x0003e80000000800 */
[----:B------:R1:W-:Y:S01]  /*0780*/  STS [R5], R40 ;  /* 0x0000002805007388 */ /* 0x0003e20000000800 */
[----:B------:R-:W-:Y:S06]  /*0790*/  BAR.SYNC.DEFER_BLOCKING 0x0 ;  /* 0x0000000000007b1d */ /* 0x000fec0000010000 */
.L_x_0:
[----:B------:R-:W-:Y:S01]  /*07a0*/  UIADD3 UR5, UPT, UPT, UR5, -0x3, URZ ;  /* 0xfffffffd05057890 */ /* 0x000fe2000fffe0ff */
[----:B-1----:R-:W-:Y:S01]  /*07b0*/  HFMA2 R40, -RZ, RZ, 0, 6.103515625e-05 ;  /* 0x00000400ff287431 */ /* 0x002fe200000001ff */
[----:B------:R-:W-:Y:S01]  /*07c0*/  UMOV UR6, 0xffffffff ;  /* 0xffffffff00067882 */ /* 0x000fe20000000000 */
[----:B------:R-:W-:Y:S02]  /*07d0*/  UIADD3 UR9, UPT, UPT, UR8, -0x3, URZ ;  /* 0xfffffffd08097890 */ /* 0x000fe4000fffe0ff */
[----:B------:R-:W-:Y:S02]  /*07e0*/  USHF.L.U32 UR6, UR6, UR5, URZ ;  /* 0x0000000506067299 */ /* 0x000fe400080006ff */
[----:B------:R-:W-:-:S04]  /*07f0*/  UISETP.NE.AND UP0, UPT, UR5, URZ, UPT ;  /* 0x000000ff0500728c */ /* 0x000fc8000bf05270 */
[C---:B------:R-:W-:Y:S02]  /*0800*/  LOP3.LUT R7, R0.reuse, UR6, RZ, 0xc0, !PT ;  /* 0x0000000600077c12 */ /* 0x040fe4000f8ec0ff */
[----:B------:R-:W-:Y:S01]  /*0810*/  SHF.R.U32.HI R40, RZ, UR8, R40 ;  /* 0x00000008ff287c19 */ /* 0x000fe20008011628 */
[----:B------:R-:W-:Y:S01]  /*0820*/  UIADD3 UR8, UPT, UPT, UR8, 0x3, URZ ;  /* 0x0000000308087890 */ /* 0x000fe2000fffe0ff */
[----:B------:R-:W-:Y:S01]  /*0830*/  LOP3.LUT R17, R0, UR6, RZ, 0x30, !PT ;  /* 0x0000000600117c12 */ /* 0x000fe2000f8e30ff */
[----:B------:R-:W-:-:S03]  /*0840*/  IMAD R7, R7, 0x7, R0 ;  /* 0x0000000707077824 */ /* 0x000fc600078e0200 */
[----:B------:R-:W-:Y:S02]  /*0850*/  SHF.L.U32 R17, R17, UR9, RZ ;  /* 0x0000000911117c19 */ /* 0x000fe400080006ff */
[----:B------:R-:W-:Y:S02]  /*0860*/  LEA R15, R7, UR7, 0x3 ;  /* 0x00000007070f7c11 */ /* 0x000fe4000f8e18ff */
[----:B------:R-:W-:Y:S02]  /*0870*/  SHF.L.U32 R25, R17, 0x10, RZ ;  /* 0x0000001011197819 */ /* 0x000fe400000006ff */
[----:B------:R-:W-:Y:S01]  /*0880*/  LEA R7, R40, R15, 0x4 ;  /* 0x0000000f28077211 */ /* 0x000fe200078e20ff */
[----:B0-----:R-:W-:Y:S01]  /*0890*/  LDS.64 R30, [R15] ;  /* 0x000000000f1e7984 */ /* 0x001fe20000000a00 */
[C---:B------:R-:W-:Y:S02]  /*08a0*/  LEA.HI.SX32 R11, R25.reuse, UR4, 0x13 ;  /* 0x00000004190b7c11 */ /* 0x040fe4000f8f9aff */
[----:B------:R-:W-:Y:S01]  /*08b0*/  IADD3 R21, PT, PT, R25, 0x400000, RZ ;  /* 0x0040000019157810 */ /* 0x000fe20007ffe0ff */
[----:B------:R-:W0:Y:S03]  /*08c0*/  LDS.64 R32, [R7] ;  /* 0x0000000007207984 */ /* 0x000e260000000a00 */
[----:B------:R-:W-:Y:S01]  /*08d0*/  LEA.HI.SX32 R23, R21, UR4, 0x13 ;  /* 0x0000000415177c11 */ /* 0x000fe2000f8f9aff */
[C-C-:B0-----:R-:W-:Y:S01]  /*08e0*/  FADD R34, R30.reuse, R32.reuse ;  /* 0x000000201e227221 */ /* 0x141fe20000000000 */
[C-C-:B------:R-:W-:Y:S01]  /*08f0*/  FADD R35, R31.reuse, R33.reuse ;  /* 0x000000211f237221 */ /* 0x140fe20000000000 */
[----:B------:R-:W-:Y:S01]  /*0900*/  FADD R31, R31, -R33 ;  /* 0x800000211f1f7221 */ /* 0x000fe20000000000 */
[----:B------:R-:W-:-:S03]  /*0910*/  FADD R30, R30, -R32 ;  /* 0x800000201e1e7221 */ /* 0x000fc60000000000 */
[----:B------:R-:W-:Y:S04]  /*0920*/  STS.64 [R15], R34 ;  /* 0x000000220f007388 */ /* 0x000fe80000000a00 */
[----:B------:R-:W0:Y:S04]  /*0930*/  LDS R13, [R11+0x4] ;  /* 0x000004000b0d7984 */ /* 0x000e280000000800 */
[----:B------:R-:W1:Y:S01]  /*0940*/  LDS R9, [R11] ;  /* 0x000000000b097984 */ /* 0x000e620000000800 */
[-C--:B0-----:R-:W-:Y:S01]  /*0950*/  FMUL R19, R31, R13.reuse ;  /* 0x0000000d1f137220 */ /* 0x081fe20000400000 */
[----:B------:R-:W-:-:S03]  /*0960*/  FMUL R32, R30, R13 ;  /* 0x0000000d1e207220 */ /* 0x000fc60000400000 */
[-C--:B-1----:R-:W-:Y:S01]  /*0970*/  FFMA R30, R30, R9.reuse, R19 ;  /* 0x000000091e1e7223 */ /* 0x082fe20000000013 */
[----:B------:R-:W-:Y:S01]  /*0980*/  FFMA R31, R31, R9, -R32 ;  /* 0x000000091f1f7223 */ /* 0x000fe20000000820 */
[C---:B------:R-:W-:Y:S02]  /*0990*/  LEA R19, R40.reuse, R15, 0x2 ;  /* 0x0000000f28137211 */ /* 0x040fe400078e10ff */
[----:B------:R-:W-:Y:S02]  /*09a0*/  LEA R9, R40, R7, 0x2 ;  /* 0x0000000728097211 */ /* 0x000fe400078e10ff */
[----:B------:R0:W-:Y:S04]  /*09b0*/  STS.64 [R7], R30 ;  /* 0x0000001e07007388 */ /* 0x0001e80000000a00 */
[----:B------:R-:W-:Y:S04]  /*09c0*/  LDS R13, [R19] ;  /* 0x00000000130d7984 */ /* 0x000fe80000000800 */
[----:B------:R-:W1:Y:S04]  /*09d0*/  LDS R32, [R9] ;  /* 0x0000000009207984 */ /* 0x000e680000000800 */
[----:B------:R-:W-:Y:S01]  /*09e0*/  LDS R34, [R9+0x4] ;  /* 0x0000040009227984 */ /* 0x000fe20000000800 */
[----:B0-----:R-:W-:-:S02]  /*09f0*/  IADD3 R31, PT, PT, R25, 0x800000, RZ ;  /* 0x00800000191f7810 */ /* 0x001fc40007ffe0ff */
[----:B------:R-:W-:Y:S01]  /*0a00*/  IADD3 R25, PT, PT, R25, 0xc00000, RZ ;  /* 0x00c0000019197810 */ /* 0x000fe20007ffe0ff */
[----:B------:R-:W0:Y:S01]  /*0a10*/  LDS R11, [R19+0x4] ;  /* 0x00000400130b7984 */ /* 0x000e220000000800 */
[----:B------:R-:W-:Y:S02]  /*0a20*/  LEA.HI.SX32 R31, R31, UR4, 0x13 ;  /* 0x000000041f1f7c11 */ /* 0x000fe4000f8f9aff */
[----:B------:R-:W-:Y:S01]  /*0a30*/  LEA.HI.SX32 R25, R25, UR4, 0x13 ;  /* 0x0000000419197c11 */ /* 0x000fe2000f8f9aff */
[C-C-:B-1----:R-:W-:Y:S01]  /*0a40*/  FADD R42, R13.reuse, R32.reuse ;  /* 0x000000200d2a7221 */ /* 0x142fe20000000000 */
[----:B------:R-:W-:-:S04]  /*0a50*/  FADD R13, R13, -R32 ;  /* 0x800000200d0d7221 */ /* 0x000fc80000000000 */
[----:B------:R-:W-:Y:S01]  /*0a60*/  STS [R19], R42 ;  /* 0x0000002a13007388 */ /* 0x000fe20000000800 */
[C-C-:B0-----:R-:W-:Y:S01]  /*0a70*/  FADD R44, R11.reuse, R34.reuse ;  /* 0x000000220b2c7221 */ /* 0x141fe20000000000 */
[----:B------:R-:W-:-:S04]  /*0a80*/  FADD R11, R11, -R34 ;  /* 0x800000220b0b7221 */ /* 0x000fc80000000000 */
[----:B------:R-:W-:Y:S04]  /*0a90*/  STS [R19+0x4], R44 ;  /* 0x0000042c13007388 */ /* 0x000fe80000000800 */
[----:B------:R-:W0:Y:S04]  /*0aa0*/  LDS R21, [R23+0x4] ;  /* 0x0000040017157984 */ /* 0x000e280000000800 */
[----:B------:R-:W1:Y:S01]  /*0ab0*/  LDS R30, [R23] ;  /* 0x00000000171e7984 */ /* 0x000e620000000800 */
[-C--:B0-----:R-:W-:Y:S01]  /*0ac0*/  FMUL R32, R11, R21.reuse ;  /* 0x000000150b207220 */ /* 0x081fe20000400000 */
[----:B------:R-:W-:Y:S01]  /*0ad0*/  FMUL R34, R13, R21 ;  /* 0x000000150d227220 */ /* 0x000fe20000400000 */
[----:B------:R-:W-:-:S02]  /*0ae0*/  LEA R21, R40, R19, 0x2 ;  /* 0x0000001328157211 */ /* 0x000fc400078e10ff */
[-C--:B-1----:R-:W-:Y:S01]  /*0af0*/  FFMA R32, R13, R30.reuse, R32 ;  /* 0x0000001e0d207223 */ /* 0x082fe20000000020 */
[----:B------:R-:W-:Y:S01]  /*0b00*/  FFMA R34, R11, R30, -R34 ;  /* 0x0000001e0b227223 */ /* 0x000fe20000000822 */
[----:B------:R-:W-:-:S03]  /*0b10*/  LEA R11, R40, R9, 0x2 ;  /* 0x00000009280b7211 */ /* 0x000fc600078e10ff */
[----:B------:R-:W-:Y:S04]  /*0b20*/  STS [R9], R32 ;  /* 0x0000002009007388 */ /* 0x000fe80000000800 */
[----:B------:R-:W-:Y:S04]  /*0b30*/  STS [R9+0x4], R34 ;  /* 0x0000042209007388 */ /* 0x000fe80000000800 */
[----:B------:R-:W-:Y:S04]  /*0b40*/  LDS R13, [R21] ;  /* 0x00000000150d7984 */ /* 0x000fe80000000800 */
[----:B------:R-:W0:Y:S04]  /*0b50*/  LDS R30, [R11] ;  /* 0x000000000b1e7984 */ /* 0x000e280000000800 */
[----:B------:R-:W-:Y:S04]  /*0b60*/  LDS R42, [R11+0x4] ;  /* 0x000004000b2a7984 */ /* 0x000fe80000000800 */
[----:B------:R-:W1:Y:S01]  /*0b70*/  LDS R23, [R21+0x4] ;  /* 0x0000040015177984 */ /* 0x000e620000000800 */
[C-C-:B0-----:R-:W-:Y:S01]  /*0b80*/  FADD R44, R13.reuse, R30.reuse ;  /* 0x0000001e0d2c7221 */ /* 0x141fe20000000000 */
[----:B------:R-:W-:-:S04]  /*0b90*/  FADD R13, R13, -R30 ;  /* 0x8000001e0d0d7221 */ /* 0x000fc80000000000 */
[----:B------:R-:W-:Y:S01]  /*0ba0*/  STS [R21], R44 ;  /* 0x0000002c15007388 */ /* 0x000fe20000000800 */
[C-C-:B-1----:R-:W-:Y:S01]  /*0bb0*/  FADD R27, R23.reuse, R42.reuse ;  /* 0x0000002a171b7221 */ /* 0x142fe20000000000 */
[----:B------:R-:W-:-:S04]  /*0bc0*/  FADD R23, R23, -R42 ;  /* 0x8000002a17177221 */ /* 0x000fc80000000000 */
[----:B------:R-:W-:Y:S04]  /*0bd0*/  STS [R21+0x4], R27 ;  /* 0x0000041b15007388 */ /* 0x000fe80000000800 */
[----:B------:R-:W0:Y:S04]  /*0be0*/  LDS R34, [R31+0x4] ;  /* 0x000004001f227984 */ /* 0x000e280000000800 */
[----:B------:R-:W1:Y:S01]  /*0bf0*/  LDS R32, [R31] ;  /* 0x000000001f207984 */ /* 0x000e620000000800 */
[-C--:B0-----:R-:W-:Y:S01]  /*0c00*/  FMUL R30, R23, R34.reuse ;  /* 0x00000022171e7220 */ /* 0x081fe20000400000 */
[----:B------:R-:W-:-:S03]  /*0c10*/  FMUL R34, R13, R34 ;  /* 0x000000220d227220 */ /* 0x000fc60000400000 */
[-C--:B-1----:R-:W-:Y:S01]  /*0c20*/  FFMA R30, R13, R32.reuse, R30 ;  /* 0x000000200d1e7223 */ /* 0x082fe2000000001e */
[----:B------:R-:W-:Y:S01]  /*0c30*/  FFMA R34, R23, R32, -R34 ;  /* 0x0000002017227223 */ /* 0x000fe20000000822 */
[C---:B------:R-:W-:Y:S02]  /*0c40*/  LEA R23, R40.reuse, R21, 0x2 ;  /* 0x0000001528177211 */ /* 0x040fe400078e10ff */
[----:B------:R-:W-:Y:S01]  /*0c50*/  LEA R13, R40, R11, 0x2 ;  /* 0x0000000b280d7211 */ /* 0x000fe200078e10ff */
        /* <DEDUP_REMOVED lines=13> */
[----:B------:R1:W2:Y:S02]  /*0d30*/  LDS R30, [R25] ;  /* 0x00000000191e7984 */ /* 0x0002a40000000800 */
[----:B-1----:R-:W-:-:S02]  /*0d40*/  SHF.L.U32 R25, R17, 0x1, RZ ;  /* 0x0000000111197819 */ /* 0x002fc400000006ff */
[----:B------:R-:W-:Y:S02]  /*0d50*/  SHF.L.U32 R17, R17, 0x2, RZ ;  /* 0x0000000211117819 */ /* 0x000fe400000006ff */
[C---:B------:R-:W-:Y:S02]  /*0d60*/  PRMT R33, R25.reuse, 0x9910, RZ ;  /* 0x0000991019217816 */ /* 0x040fe400000000ff */
[----:B------:R-:W-:Y:S02]  /*0d70*/  IADD3 R25, PT, PT, R25, 0x80, RZ ;  /* 0x0000008019197810 */ /* 0x000fe40007ffe0ff */
[----:B------:R-:W-:Y:S01]  /*0d80*/  PRMT R17, R17, 0x9910, RZ ;  /* 0x0000991011117816 */ /* 0x000fe200000000ff */
[-C--:B0-----:R-:W-:Y:S01]  /*0d90*/  FMUL R32, R31, R34.reuse ;  /* 0x000000221f207220 */ /* 0x081fe20000400000 */
[----:B------:R-:W-:-:S03]  /*0da0*/  FMUL R34, R27, R34 ;  /* 0x000000221b227220 */ /* 0x000fc60000400000 */
[-C--:B--2---:R-:W-:Y:S01]  /*0db0*/  FFMA R32, R27, R30.reuse, R32 ;  /* 0x0000001e1b207223 */ /* 0x084fe20000000020 */
[----:B------:R-:W-:-:S04]  /*0dc0*/  FFMA R40, R31, R30, -R34 ;  /* 0x0000001e1f287223 */ /* 0x000fc80000000822 */
[----:B------:R0:W-:Y:S04]  /*0dd0*/  STS [R13], R32 ;  /* 0x000000200d007388 */ /* 0x0001e80000000800 */
[----:B------:R-:W-:Y:S01]  /*0de0*/  STS [R13+0x4], R40 ;  /* 0x000004280d007388 */ /* 0x000fe20000000800 */
[----:B------:R-:W-:Y:S01]  /*0df0*/  BAR.SYNC.DEFER_BLOCKING 0x0 ;  /* 0x0000000000007b1d */ /* 0x000fe20000010000 */
[----:B0-----:R-:W-:-:S05]  /*0e00*/  LEA R32, R33, UR4, 0x3 ;  /* 0x0000000421207c11 */ /* 0x001fca000f8e18ff */
[----:B------:R-:W-:Y:S04]  /*0e10*/  LDS R27, [R21] ;  /* 0x00000000151b7984 */ /* 0x000fe80000000800 */
[----:B------:R-:W0:Y:S04]  /*0e20*/  LDS.64 R30, [R15] ;  /* 0x000000000f1e7984 */ /* 0x000e280000000a00 */
[----:B------:R-:W1:Y:S01]  /*0e30*/  LDS R42, [R21+0x4] ;  /* 0x00000400152a7984 */ /* 0x000e620000000800 */
[C-C-:B0-----:R-:W-:Y:S01]  /*0e40*/  FADD R34, R30.reuse, R27.reuse ;  /* 0x0000001b1e227221 */ /* 0x141fe20000000000 */
[----:B------:R-:W-:Y:S01]  /*0e50*/  FADD R27, R30, -R27 ;  /* 0x8000001b1e1b7221 */ /* 0x000fe20000000000 */
[C-C-:B-1----:R-:W-:Y:S01]  /*0e60*/  FADD R35, R42.reuse, R31.reuse ;  /* 0x0000001f2a237221 */ /* 0x142fe20000000000 */
[----:B------:R-:W-:-:S04]  /*0e70*/  FADD R31, -R42, R31 ;  /* 0x0000001f2a1f7221 */ /* 0x000fc80000000100 */
[----:B------:R-:W-:Y:S04]  /*0e80*/  STS.64 [R15], R34 ;  /* 0x000000220f007388 */ /* 0x000fe80000000a00 */
[----:B------:R-:W0:Y:S02]  /*0e90*/  LDS.64 R32, [R32] ;  /* 0x0000000020207984 */ /* 0x000e240000000a00 */
[-C--:B0-----:R-:W-:Y:S01]  /*0ea0*/  FMUL R30, R31, R33.reuse ;  /* 0x000000211f1e7220 */ /* 0x081fe20000400000 */
[----:B------:R-:W-:-:S03]  /*0eb0*/  FMUL R40, R27, R33 ;  /* 0x000000211b287220 */ /* 0x000fc60000400000 */
[-C--:B------:R-:W-:Y:S01]  /*0ec0*/  FFMA R30, R27, R32.reuse, R30 ;  /* 0x000000201b1e7223 */ /* 0x080fe2000000001e */
[----:B------:R-:W-:Y:S01]  /*0ed0*/  FFMA R42, R31, R32, -R40 ;  /* 0x000000201f2a7223 */ /* 0x000fe20000000828 */
[----:B------:R-:W-:-:S03]  /*0ee0*/  PRMT R31, R25, 0x9910, RZ ;  /* 0x00009910191f7816 */ /* 0x000fc600000000ff */
[----:B------:R0:W-:Y:S04]  /*0ef0*/  STS [R21], R30 ;  /* 0x0000001e15007388 */ /* 0x0001e80000000800 */
[----:B------:R-:W-:Y:S04]  /*0f00*/  STS [R21+0x4], R42 ;  /* 0x0000042a15007388 */ /* 0x000fe80000000800 */
[----:B------:R-:W-:Y:S01]  /*0f10*/  LDS R40, [R19] ;  /* 0x0000000013287984 */ /* 0x000fe20000000800 */
[----:B0-----:R-:W-:-:S03]  /*0f20*/  LEA R30, R31, UR4, 0x3 ;  /* 0x000000041f1e7c11 */ /* 0x001fc6000f8e18ff */
        /* <DEDUP_REMOVED lines=9> */
[----:B------:R-:W0:Y:S02]  /*0fc0*/  LDS.64 R30, [R30] ;  /* 0x000000001e1e7984 */ /* 0x000e240000000a00 */
[-C--:B0-----:R-:W-:Y:S01]  /*0fd0*/  FMUL R40, R34, R31.reuse ;  /* 0x0000001f22287220 */ /* 0x081fe20000400000 */
[----:B------:R-:W-:-:S03]  /*0fe0*/  FMUL R35, R27, R31 ;  /* 0x0000001f1b237220 */ /* 0x000fc60000400000 */
[-C--:B------:R-:W-:Y:S01]  /*0ff0*/  FFMA R40, R27, R30.reuse, R40 ;  /* 0x0000001e1b287223 */ /* 0x080fe20000000028 */
[----:B------:R-:W-:-:S04]  /*1000*/  FFMA R42, R34, R30, -R35 ;  /* 0x0000001e222a7223 */ /* 0x000fc80000000823 */
[----:B------:R-:W-:Y:S04]  /*1010*/  STS [R23], R40 ;  /* 0x0000002817007388 */ /* 0x000fe80000000800 */
[----:B------:R-:W-:Y:S04]  /*1020*/  STS [R23+0x4], R42 ;  /* 0x0000042a17007388 */ /* 0x000fe80000000800 */
[----:B------:R-:W-:Y:S04]  /*1030*/  LDS R27, [R11] ;  /* 0x000000000b1b7984 */ /* 0x000fe80000000800 */
[----:B------:R-:W0:Y:S04]  /*1040*/  LDS.64 R34, [R7] ;  /* 0x0000000007227984 */ /* 0x000e280000000a00 */
[----:B------:R-:W1:Y:S01]  /*1050*/  LDS R44, [R11+0x4] ;  /* 0x000004000b2c7984 */ /* 0x000e620000000800 */
[C-C-:B0-----:R-:W-:Y:S01]  /*1060*/  FADD R25, R34.reuse, -R27.reuse ;  /* 0x8000001b22197221 */ /* 0x141fe20000000000 */
[----:B------:R-:W-:Y:S01]  /*1070*/  FADD R34, R34, R27 ;  /* 0x0000001b22227221 */ /* 0x000fe20000000000 */
[C-C-:B-1----:R-:W-:Y:S01]  /*1080*/  FADD R27, -R44.reuse, R35.reuse ;  /* 0x000000232c1b7221 */ /* 0x142fe20000000100 */
[----:B------:R-:W-:Y:S01]  /*1090*/  FADD R35, R44, R35 ;  /* 0x000000232c237221 */ /* 0x000fe20000000000 */
[----:B------:R-:W-:-:S02]  /*10a0*/  FMUL R44, R25, R33 ;  /* 0x00000021192c7220 */ /* 0x000fc40000400000 */
[----:B------:R-:W-:Y:S02]  /*10b0*/  FMUL R41, R27, R33 ;  /* 0x000000211b297220 */ /* 0x000fe40000400000 */
[C---:B------:R-:W-:Y:S01]  /*10c0*/  FFMA R44, R32.reuse, R27, -R44 ;  /* 0x0000001b202c7223 */ /* 0x040fe2000000082c */
[----:B------:R-:W-:Y:S01]  /*10d0*/  STS.64 [R7], R34 ;  /* 0x0000002207007388 */ /* 0x000fe20000000a00 */
[----:B------:R-:W-:-:S03]  /*10e0*/  FFMA R40, R32, R25, R41 ;  /* 0x0000001920287223 */ /* 0x000fc60000000029 */
[----:B------:R-:W-:Y:S04]  /*10f0*/  STS [R11+0x4], R44 ;  /* 0x0000042c0b007388 */ /* 0x000fe80000000800 */
[----:B------:R-:W-:Y:S04]  /*1100*/  STS [R11], R40 ;  /* 0x000000280b007388 */ /* 0x000fe80000000800 */
[----:B------:R-:W-:Y:S04]  /*1110*/  LDS R25, [R9] ;  /* 0x0000000009197984 */ /* 0x000fe80000000800 */
[----:B------:R-:W-:Y:S04]  /*1120*/  LDS R42, [R13+0x4] ;  /* 0x000004000d2a7984 */ /* 0x000fe80000000800 */
[----:B------:R-:W0:Y:S04]  /*1130*/  LDS R33, [R9+0x4] ;  /* 0x0000040009217984 */ /* 0x000e280000000800 */
[----:B------:R-:W1:Y:S01]  /*1140*/  LDS R32, [R13] ;  /* 0x000000000d207984 */ /* 0x000e620000000800 */
[C-C-:B0-----:R-:W-:Y:S01]  /*1150*/  FADD R41, R33.reuse, -R42.reuse ;  /* 0x8000002a21297221 */ /* 0x141fe20000000000 */
[----:B------:R-:W-:Y:S01]  /*1160*/  FADD R42, R33, R42 ;  /* 0x0000002a212a7221 */ /* 0x000fe20000000000 */
[C-C-:B-1----:R-:W-:Y:S01]  /*1170*/  FADD R27, R25.reuse, -R32.reuse ;  /* 0x80000020191b7221 */ /* 0x142fe20000000000 */
[----:B------:R-:W-:Y:S01]  /*1180*/  FADD R32, R25, R32 ;  /* 0x0000002019207221 */ /* 0x000fe20000000000 */
[----:B------:R-:W-:-:S02]  /*1190*/  FMUL R25, R41, R31 ;  /* 0x0000001f29197220 */ /* 0x000fc40000400000 */
[----:B------:R-:W-:Y:S01]  /*11a0*/  STS [R9+0x4], R42 ;  /* 0x0000042a09007388 */ /* 0x000fe20000000800 */
[----:B------:R-:W-:Y:S01]  /*11b0*/  FMUL R34, R27, R31 ;  /* 0x0000001f1b227220 */ /* 0x000fe20000400000 */
[C---:B------:R-:W-:Y:S02]  /*11c0*/  FFMA R40, R30.reuse, R27, R25 ;  /* 0x0000001b1e287223 */ /* 0x040fe40000000019 */
[----:B------:R0:W-:Y:S01]  /*11d0*/  STS [R9], R32 ;  /* 0x0000002009007388 */ /* 0x0001e20000000800 */
[----:B------:R-:W-:-:S03]  /*11e0*/  FFMA R44, R30, R41, -R34 ;  /* 0x000000291e2c7223 */ /* 0x000fc60000000822 */
[----:B------:R-:W-:Y:S04]  /*11f0*/  STS [R13], R40 ;  /* 0x000000280d007388 */ /* 0x000fe80000000800 */
[----:B------:R-:W-:Y:S01]  /*1200*/  STS [R13+0x4], R44 ;  /* 0x0000042c0d007388 */ /* 0x000fe20000000800 */
[----:B0-----:R-:W-:Y:S01]  /*1210*/  LEA R32, R17, UR4, 0x3 ;  /* 0x0000000411207c11 */ /* 0x001fe2000f8e18ff */
[----:B------:R-:W-:Y:S06]  /*1220*/  BAR.SYNC.DEFER_BLOCKING 0x0 ;  /* 0x0000000000007b1d */ /* 0x000fec0000010000 */
        /* <DEDUP_REMOVED lines=16> */
[----:B------:R-:W-:Y:S04]  /*1330*/  LDS R42, [R23+0x4] ;  /* 0x00000400172a7984 */ /* 0x000fe80000000800 */
[----:B------:R-:W0:Y:S04]  /*1340*/  LDS R25, [R21+0x4] ;  /* 0x0000040015197984 */ /* 0x000e280000000800 */
[----:B------:R-:W1:Y:S01]  /*1350*/  LDS R34, [R23] ;  /* 0x0000000017227984 */ /* 0x000e620000000800 */
[C-C-:B0-----:R-:W-:Y:S01]  /*1360*/  FADD R27, R25.reuse, -R42.reuse ;  /* 0x8000002a191b7221 */ /* 0x141fe20000000000 */
[----:B------:R-:W-:Y:S01]  /*1370*/  FADD R42, R25, R42 ;  /* 0x0000002a192a7221 */ /* 0x000fe20000000000 */
[----:B-1----:R-:W-:-:S02]  /*1380*/  FADD R15, R17, -R34 ;  /* 0x80000022110f7221 */ /* 0x002fc40000000000 */
[-C--:B------:R-:W-:Y:S01]  /*1390*/  FMUL R31, R27, R33.reuse ;  /* 0x000000211b1f7220 */ /* 0x080fe20000400000 */
[----:B------:R-:W-:Y:S01]  /*13a0*/  FADD R34, R17, R34 ;  /* 0x0000002211227221 */ /* 0x000fe20000000000 */
[----:B------:R-:W-:Y:S01]  /*13b0*/  STS [R21+0x4], R42 ;  /* 0x0000042a15007388 */ /* 0x000fe20000000800 */
[----:B------:R-:W-:Y:S01]  /*13c0*/  FMUL R44, R15, R33 ;  /* 0x000000210f2c7220 */ /* 0x000fe20000400000 */
[C---:B------:R-:W-:Y:S02]  /*13d0*/  FFMA R40, R32.reuse, R15, R31 ;  /* 0x0000000f20287223 */ /* 0x040fe4000000001f */
[----:B------:R-:W-:Y:S01]  /*13e0*/  STS [R21], R34 ;  /* 0x0000002215007388 */ /* 0x000fe20000000800 */
[----:B------:R-:W-:-:S03]  /*13f0*/  FFMA R44, R32, R27, -R44 ;  /* 0x0000001b202c7223 */ /* 0x000fc6000000082c */
[----:B------:R-:W-:Y:S04]  /*1400*/  STS [R23], R40 ;  /* 0x0000002817007388 */ /* 0x000fe80000000800 */
[----:B------:R-:W-:Y:S04]  /*1410*/  STS [R23+0x4], R44 ;  /* 0x0000042c17007388 */ /* 0x000fe80000000800 */
[----:B------:R-:W-:Y:S04]  /*1420*/  LDS R19, [R9+0x4] ;  /* 0x0000040009137984 */ /* 0x000fe80000000800 */
[----:B------:R-:W0:Y:S04]  /*1430*/  LDS.64 R30, [R7] ;  /* 0x00000000071e7984 */ /* 0x000e280000000a00 */
[----:B------:R-:W1:Y:S01]  /*1440*/  LDS R15, [R9] ;  /* 0x00000000090f7984 */ /* 0x000e620000000800 */
[C-C-:B0-----:R-:W-:Y:S01]  /*1450*/  FADD R25, -R19.reuse, R31.reuse ;  /* 0x0000001f13197221 */ /* 0x141fe20000000100 */
[----:B------:R-:W-:Y:S01]  /*1460*/  FADD R31, R19, R31 ;  /* 0x0000001f131f7221 */ /* 0x000fe20000000000 */
[----:B-1----:R-:W-:-:S02]  /*1470*/  FADD R17, R30, -R15 ;  /* 0x8000000f1e117221 */ /* 0x002fc40000000000 */
[-C--:B------:R-:W-:Y:S01]  /*1480*/  FMUL R27, R25, R33.reuse ;  /* 0x00000021191b7220 */ /* 0x080fe20000400000 */
[----:B------:R-:W-:Y:S01]  /*1490*/  FADD R30, R30, R15 ;  /* 0x0000000f1e1e7221 */ /* 0x000fe20000000000 */
[----:B------:R-:W-:Y:S02]  /*14a0*/  FMUL R35, R17, R33 ;  /* 0x0000002111237220 */ /* 0x000fe40000400000 */
[C---:B------:R-:W-:Y:S02]  /*14b0*/  FFMA R34, R32.reuse, R17, R27 ;  /* 0x0000001120227223 */ /* 0x040fe4000000001b */
[----:B------:R-:W-:Y:S01]  /*14c0*/  STS.64 [R7], R30 ;  /* 0x0000001e07007388 */ /* 0x000fe20000000a00 */
[----:B------:R-:W-:-:S03]  /*14d0*/  FFMA R40, R32, R25, -R35 ;  /* 0x0000001920287223 */ /* 0x000fc60000000823 */
[----:B------:R-:W-:Y:S04]  /*14e0*/  STS [R9], R34 ;  /* 0x0000002209007388 */ /* 0x000fe80000000800 */
[----:B------:R-:W-:Y:S04]  /*14f0*/  STS [R9+0x4], R40 ;  /* 0x0000042809007388 */ /* 0x000fe80000000800 */
[----:B------:R-:W-:Y:S04]  /*1500*/  LDS R44, [R13+0x4] ;  /* 0x000004000d2c7984 */ /* 0x000fe80000000800 */
[----:B------:R-:W0:Y:S04]  /*1510*/  LDS R19, [R11+0x4] ;  /* 0x000004000b137984 */ /* 0x000e280000000800 */
[----:B------:R-:W-:Y:S04]  /*1520*/  LDS R15, [R11] ;  /* 0x000000000b0f7984 */ /* 0x000fe80000000800 */
[----:B------:R-:W1:Y:S01]  /*1530*/  LDS R42, [R13] ;  /* 0x000000000d2a7984 */ /* 0x000e620000000800 */
[C-C-:B0-----:R-:W-:Y:S01]  /*1540*/  FADD R21, R19.reuse, -R44.reuse ;  /* 0x8000002c13157221 */ /* 0x141fe20000000000 */
[----:B------:R-:W-:-:S03]  /*1550*/  FADD R44, R19, R44 ;  /* 0x0000002c132c7221 */ /* 0x000fc60000000000 */
[----:B------:R-:W-:Y:S02]  /*1560*/  FMUL R23, R21, R33 ;  /* 0x0000002115177220 */ /* 0x000fe40000400000 */
[----:B------:R0:W-:Y:S01]  /*1570*/  STS [R11+0x4], R44 ;  /* 0x0000042c0b007388 */ /* 0x0001e20000000800 */
[C-C-:B-1----:R-:W-:Y:S01]  /*1580*/  FADD R17, R15.reuse, -R42.reuse ;  /* 0x8000002a0f117221 */ /* 0x142fe20000000000 */
[----:B------:R-:W-:-:S03]  /*1590*/  FADD R42, R15, R42 ;  /* 0x0000002a0f2a7221 */ /* 0x000fc60000000000 */
[----:B------:R-:W-:Y:S01]  /*15a0*/  FMUL R33, R17, R33 ;  /* 0x0000002111217220 */ /* 0x000fe20000400000 */
[C---:B------:R-:W-:Y:S01]  /*15b0*/  FFMA R30, R32.reuse, R17, R23 ;  /* 0x00000011201e7223 */ /* 0x040fe20000000017 */
[----:B------:R0:W-:Y:S02]  /*15c0*/  STS [R11], R42 ;  /* 0x0000002a0b007388 */ /* 0x0001e40000000800 */
[----:B------:R-:W-:Y:S02]  /*15d0*/  FFMA R32, R32, R21, -R33 ;  /* 0x0000001520207223 */ /* 0x000fe40000000821 */
[----:B------:R0:W-:Y:S04]  /*15e0*/  STS [R13], R30 ;  /* 0x0000001e0d007388 */ /* 0x0001e80000000800 */
[----:B------:R0:W-:Y:S01]  /*15f0*/  STS [R13+0x4], R32 ;  /* 0x000004200d007388 */ /* 0x0001e20000000800 */
[----:B------:R-:W-:Y:S06]  /*1600*/  BAR.SYNC.DEFER_BLOCKING 0x0 ;  /* 0x0000000000007b1d */ /* 0x000fec0000010000 */
[----:B------:R-:W-:Y:S05]  /*1610*/  BRA.U UP0, `(.L_x_0) ;  /* 0xfffffff100607547 */ /* 0x000fea000b83ffff */
[----:B------:R-:W1:Y:S01]  /*1620*/  S2R R7, SR_TID.X ;  /* 0x0000000000077919 */ /* 0x000e620000002100 */
[----:B------:R-:W2:Y:S01]  /*1630*/  S2UR UR5, SR_CgaCtaId ;  /* 0x00000000000579c3 */ /* 0x000ea20000008800 */
[----:B------:R-:W-:Y:S01]  /*1640*/  UMOV UR4, 0x400 ;  /* 0x0000040000047882 */ /* 0x000fe20000000000 */
[----:B------:R3:W-:Y:S04]  /*1650*/  LDS R15, [R2] ;  /* 0x00000000020f7984 */ /* 0x0007e80000000800 */
[----:B------:R-:W-:Y:S02]  /*1660*/  LDS R19, [R4] ;  /* 0x0000000004137984 */ /* 0x000fe40000000800 */
[----:B------:R-:W4:Y:S02]  /*1670*/  LDC R9, c[0x0][0x360] ;  /* 0x0000d800ff097b82 */ /* 0x000f240000000800 */
[----:B------:R5:W-:Y:S04]  /*1680*/  LDS R23, [R6] ;  /* 0x0000000006177984 */ /* 0x000be80000000800 */
[----:B------:R-:W-:Y:S02]  /*1690*/  LDS R25, [R8] ;  /* 0x0000000008197984 */ /* 0x000fe40000000800 */
[----:B0-----:R-:W0:Y:S02]  /*16a0*/  LDC.64 R30, c[0x0][0x380] ;  /* 0x0000e000ff1e7b82 */ /* 0x001e240000000a00 */
[----:B------:R5:W-:Y:S04]  /*16b0*/  LDS R27, [R10] ;  /* 0x000000000a1b7984 */ /* 0x000be80000000800 */
[----:B------:R5:W-:Y:S01]  /*16c0*/  LDS R0, [R12] ;  /* 0x000000000c007984 */ /* 0x000be20000000800 */
[----:B--2---:R-:W-:-:S03]  /*16d0*/  ULEA UR4, UR5, UR4, 0x18 ;  /* 0x0000000405047291 */ /* 0x004fc6000f8ec0ff */
[----:B------:R-:W-:Y:S03]  /*16e0*/  LDS R14, [R14] ;  /* 0x000000000e0e7984 */ /* 0x000fe60000000800 */
[----:B-1----:R-:W-:Y:S01]  /*16f0*/  LEA R17, R7, UR4, 0x2 ;  /* 0x0000000407117c11 */ /* 0x002fe2000f8e10ff */
[----:B------:R-:W-:Y:S01]  /*1700*/  LDS R16, [R16] ;  /* 0x0000000010107984 */ /* 0x000fe20000000800 */
[----:B----4-:R-:W-:Y:S02]  /*1710*/  LEA R35, R9, R26, 0x2 ;  /* 0x0000001a09237211 */ /* 0x010fe400078e10ff */
[C-C-:B---3--:R-:W-:Y:S01]  /*1720*/  IADD3 R2, PT, PT, R3.reuse, R7, R3.reuse ;  /* 0x0000000703027210 */ /* 0x148fe20007ffe003 */
[----:B------:R-:W-:Y:S03]  /*1730*/  LDS R18, [R18] ;  /* 0x0000000012127984 */ /* 0x000fe60000000800 */
[----:B------:R-:W-:Y:S01]  /*1740*/  IADD3 R2, PT, PT, R3, R2, R3 ;  /* 0x0000000203027210 */ /* 0x000fe20007ffe003 */
[----:B------:R-:W1:Y:S01]  /*1750*/  LDS R17, [R17] ;  /* 0x0000000011117984 */ /* 0x000e620000000800 */
[----:B0-----:R-:W-:-:S02]  /*1760*/  IMAD.WIDE.U32 R32, R7, 0x4, R30 ;  /* 0x0000000407207825 */ /* 0x001fc400078e001e */
[----:B------:R-:W-:Y:S01]  /*1770*/  IADD3 R42, PT, PT, R3, R2, R3 ;  /* 0x00000002032a7210 */ /* 0x000fe20007ffe003 */
[----:B------:R-:W0:Y:S01]  /*1780*/  LDS R34, [R20] ;  /* 0x0000000014227984 */ /* 0x000e220000000800 */
[----:B-----5:R-:W-:-:S03]  /*1790*/  IMAD.WIDE R6, R9, 0x4, R32 ;  /* 0x0000000409067825 */ /* 0x020fc600078e0220 */
[----:B------:R-:W2:Y:S01]  /*17a0*/  LDS R22, [R22] ;  /* 0x0000000016167984 */ /* 0x000ea20000000800 */
[CC--:B------:R-:W-:Y:S01]  /*17b0*/  IADD3 R40, PT, PT, R42.reuse, R3.reuse, RZ ;  /* 0x000000032a287210 */ /* 0x0c0fe20007ffe0ff */
[----:B------:R-:W-:Y:S02]  /*17c0*/  IMAD.WIDE.U32 R42, R42, 0x4, R30 ;  /* 0x000000042a2a7825 */ /* 0x000fe400078e001e */
[----:B------:R-:W3:Y:S01]  /*17d0*/  LDS R24, [R24] ;  /* 0x0000000018187984 */ /* 0x000ee20000000800 */
[-C--:B------:R-:W-:Y:S01]  /*17e0*/  IADD3 R2, PT, PT, R40, R3.reuse, RZ ;  /* 0x0000000328027210 */ /* 0x080fe20007ffe0ff */
[----:B------:R-:W-:Y:S02]  /*17f0*/  IMAD.WIDE R10, R9, 0x4, R6 ;  /* 0x00000004090a7825 */ /* 0x000fe400078e0206 */
[----:B------:R4:W5:Y:S01]  /*1800*/  LDS R41, [R26] ;  /* 0x000000001a297984 */ /* 0x0009620000000800 */
[----:B------:R-:W-:-:S03]  /*1810*/  IADD3 R4, PT, PT, R2, R3, RZ ;  /* 0x0000000302047210 */ /* 0x000fc60007ffe0ff */
[----:B------:R-:W5:Y:S01]  /*1820*/  LDS R35, [R35] ;  /* 0x0000000023237984 */ /* 0x000f620000000800 */
[C---:B------:R-:W-:Y:S01]  /*1830*/  IMAD.WIDE R12, R9.reuse, 0x4, R10 ;  /* 0x00000004090c7825 */ /* 0x040fe200078e020a */
[-C--:B------:R-:W-:Y:S02]  /*1840*/  IADD3 R44, PT, PT, R4, R3.reuse, RZ ;  /* 0x00000003042c7210 */ /* 0x080fe40007ffe0ff */
[----:B------:R-:W5:Y:S02]  /*1850*/  LDS R5, [R5] ;  /* 0x0000000005057984 */ /* 0x000f640000000800 */
[----:B----4-:R-:W-:Y:S01]  /*1860*/  IADD3 R26, PT, PT, R44, R3, RZ ;  /* 0x000000032c1a7210 */ /* 0x010fe20007ffe0ff */
[----:B------:R-:W-:-:S04]  /*1870*/  IMAD.WIDE R20, R9, 0x4, R12 ;  /* 0x0000000409147825 */ /* 0x000fc800078e020c */
[----:B------:R-:W-:-:S04]  /*1880*/  IMAD.WIDE.U32 R44, R44, 0x4, R30 ;  /* 0x000000042c2c7825 */ /* 0x000fc800078e001e */
[----:B------:R-:W-:Y:S01]  /*1890*/  IMAD.WIDE R8, R9, 0x4, R20 ;  /* 0x0000000409087825 */ /* 0x000fe200078e0214 */
[----:B-1----:R1:W-:Y:S04]  /*18a0*/  STG.E desc[UR10][R32.64], R17 ;  /* 0x0000001120007986 */ /* 0x0023e8000c10190a */
[----:B------:R4:W-:Y:S04]  /*18b0*/  STG.E desc[UR10][R6.64], R15 ;  /* 0x0000000f06007986 */ /* 0x0009e8000c10190a */
[----:B------:R0:W-:Y:S01]  /*18c0*/  STG.E desc[UR10][R10.64], R19 ;  /* 0x000000130a007986 */ /* 0x0001e2000c10190a */
[----:B-1----:R-:W-:Y:S01]  /*18d0*/  IMAD.WIDE.U32 R32, R40, 0x4, R30 ;  /* 0x0000000428207825 */ /* 0x002fe200078e001e */
[----:B------:R-:W-:-:S02]  /*18e0*/  IADD3 R17, PT, PT, R26, R3, RZ ;  /* 0x000000031a117210 */ /* 0x000fc40007ffe0ff */
[----:B------:R-:W-:Y:S01]  /*18f0*/  STG.E desc[UR10][R12.64], R23 ;  /* 0x000000170c007986 */ /* 0x000fe2000c10190a */
[----:B------:R-:W-:-:S03]  /*1900*/  IMAD.WIDE.U32 R2, R2, 0x4, R30 ;  /* 0x0000000402027825 */ /* 0x000fc600078e001e */
[----:B------:R-:W-:Y:S01]  /*1910*/  STG.E desc[UR10][R20.64], R25 ;  /* 0x0000001914007986 */ /* 0x000fe2000c10190a */
[----:B----4-:R-:W-:-:S03]  /*1920*/  IMAD.WIDE.U32 R6, R4, 0x4, R30 ;  /* 0x0000000404067825 */ /* 0x010fc600078e001e */
[----:B------:R-:W-:Y:S01]  /*1930*/  STG.E desc[UR10][R8.64], R27 ;  /* 0x0000001b08007986 */ /* 0x000fe2000c10190a */
[----:B0-----:R-:W-:-:S03]  /*1940*/  IMAD.WIDE.U32 R10, R26, 0x4, R30 ;  /* 0x000000041a0a7825 */ /* 0x001fc600078e001e */
[----:B------:R-:W-:Y:S01]  /*1950*/  STG.E desc[UR10][R42.64], R0 ;  /* 0x000000002a007986 */ /* 0x000fe2000c10190a */
[----:B------:R-:W-:-:S03]  /*1960*/  IMAD.WIDE.U32 R30, R17, 0x4, R30 ;  /* 0x00000004111e7825 */ /* 0x000fc600078e001e */
[----:B------:R-:W-:Y:S04]  /*1970*/  STG.E desc[UR10][R32.64], R14 ;  /* 0x0000000e20007986 */ /* 0x000fe8000c10190a */
[----:B------:R-:W-:Y:S04]  /*1980*/  STG.E desc[UR10][R2.64], R16 ;  /* 0x0000001002007986 */ /* 0x000fe8000c10190a */
[----:B------:R-:W-:Y:S04]  /*1990*/  STG.E desc[UR10][R6.64], R18 ;  /* 0x0000001206007986 */ /* 0x000fe8000c10190a */
[----:B------:R-:W-:Y:S04]  /*19a0*/  STG.E desc[UR10][R44.64], R34 ;  /* 0x000000222c007986 */ /* 0x000fe8000c10190a */
[----:B--2---:R-:W-:Y:S04]  /*19b0*/  STG.E desc[UR10][R10.64], R22 ;  /* 0x000000160a007986 */ /* 0x004fe8000c10190a */
[----:B---3--:R-:W-:Y:S04]  /*19c0*/  STG.E desc[UR10][R30.64], R24 ;  /* 0x000000181e007986 */ /* 0x008fe8000c10190a */
[----:B-----5:R-:W-:Y:S04]  /*19d0*/  STG.E desc[UR10][R38.64], R41 ;  /* 0x0000002926007986 */ /* 0x020fe8000c10190a */
[----:B------:R-:W-:Y:S04]  /*19e0*/  STG.E desc[UR10][R36.64], R35 ;  /* 0x0000002324007986 */ /* 0x000fe8000c10190a */
[----:B------:R-:W-:Y:S01]  /*19f0*/  STG.E desc[UR10][R28.64], R5 ;  /* 0x000000051c007986 */ /* 0x000fe2000c10190a */
[----:B------:R-:W-:Y:S06]  /*1a00*/  BAR.SYNC.DEFER_BLOCKING 0x0 ;  /* 0x0000000000007b1d */ /* 0x000fec0000010000 */
[----:B------:R-:W-:Y:S05]  /*1a10*/  EXIT ;  /* 0x000000000000794d */ /* 0x000fea0003800000 */
.L_x_1:
[----:B------:R-:W-:-:S00]  /*1a20*/  BRA `(.L_x_1) ;  /* 0xfffffffc00fc7947 */ /* 0x000fc0000383ffff */
[----:B------:R-:W-:-:S00]  /*1a30*/  NOP ;  /* 0x0000000000007918 */ /* 0x000fc00000000000 */
        /* <DEDUP_REMOVED lines=12> */
.L_x_2:


//--------------------- .nv.shared._Z3fftPfS_     --------------------------
	.section	.nv.shared._Z3fftPfS_,"aw",@nobits
	.sectionflags	@""
	.align	4
.nv.shared._Z3fftPfS_:
	.zero		7168


//--------------------- .nv.shared.reserved.0     --------------------------
	.section	.nv.shared.reserved.0,"aw",@nobits
	.weak		__nv_reservedSMEM_offset_0_alias
	.size		__nv_reservedSMEM_offset_0_alias, 0, 64
	.other		__nv_reservedSMEM_offset_0_alias,@"STO_CUDA_RESERVED_SHARED STV_DEFAULT"
__nv_reservedSMEM_offset_0_alias:
	.zero		0
	.zero		64


//--------------------- .nv.constant0._Z3fftPfS_  --------------------------
	.section	.nv.constant0._Z3fftPfS_,"a",@progbits
	.sectionflags	@""
	.align	4
.nv.constant0._Z3fftPfS_:
	.zero		912


//--------------------- SYMBOLS --------------------------

	.type		.nv.reservedSmem.offset0,@object
	.size		.nv.reservedSmem.offset0,0x4
	.type		.nv.reservedSmem.cap,@object
	.size		.nv.reservedSmem.cap,0x4
